def attn_fwd(
    Q,
    K,
    V,
    Out,
    Lse,
    sm_scale,
    stride_qz,
    stride_qh,
    stride_qm,
    stride_qk,
    stride_kz,
    stride_kh,
    stride_kn,
    stride_kk,
    stride_vz,
    stride_vh,
    stride_vn,
    stride_vk,
    stride_oz,
    stride_oh,
    stride_om,
    stride_ok,
    seqlen_q,
    seqlen_k,
    BLOCK_M: tl.constexpr,
    BLOCK_N: tl.constexpr,
    HEAD_DIM: tl.constexpr,
    CAUSAL: tl.constexpr,
):
    start_m = tl.program_id(0)
    off_hz = tl.program_id(1)
    q_off = off_hz * stride_qh
    k_off = off_hz * stride_kh
    v_off = off_hz * stride_vh
    offs_m = start_m * BLOCK_M + tl.arange(0, BLOCK_M)
    offs_d = tl.arange(0, HEAD_DIM)
    offs_n = tl.arange(0, BLOCK_N)
    q_ptrs = Q + q_off + offs_m[:, None] * stride_qm + offs_d[None, :] * stride_qk
    k_ptrs = K + k_off + offs_d[:, None] * stride_kk + offs_n[None, :] * stride_kn
    v_ptrs = V + v_off + offs_n[:, None] * stride_vn + offs_d[None, :] * stride_vk
    m_i = tl.full([BLOCK_M], float("-inf"), dtype=tl.float32)
    l_i = tl.zeros([BLOCK_M], dtype=tl.float32) + 1.0
    acc = tl.zeros([BLOCK_M, HEAD_DIM], dtype=tl.float32)
    q = tl.load(q_ptrs)
    acc, l_i, m_i = _attn_fwd_inner(
        acc,
        l_i,
        m_i,
        q,
        k_ptrs,
        v_ptrs,
        sm_scale,
        stride_kn,
        stride_vn,
        start_m,
        seqlen_k,
        BLOCK_M,
        BLOCK_N,
        HEAD_DIM,
        CAUSAL,
    )
    acc = acc / l_i[:, None]
    lse = m_i + tl.math.log2(l_i) / 1.4426950408889634
    o_ptrs = (
        Out
        + off_hz * stride_oh
        + offs_m[:, None] * stride_om
        + offs_d[None, :] * stride_ok
    )
    tl.store(o_ptrs, acc.to(Out.dtype.element_ty))
    tl.store(Lse + off_hz * seqlen_q + offs_m, lse)

# config = {"BLOCK_M": 128, "BLOCK_N": 64, "HEAD_DIM": 64, "arch": "sm_90", "causal": true, "dtype": "bf16", "num_stages": 2, "num_warps": 8}
# arch = sm_90


// ===== COMPILED SASS (sm_90a) =====

	.target	sm_90a

	.elftype	@"ET_EXEC"


//--------------------- .note.nv.tkinfo           --------------------------
	.section	.note.nv.tkinfo,"",@"SHT_NOTE"
	.sectionflags	@"SHF_NOTE_NV_TKINFO"
	.tkinfo
        /*0018*/ 	.word	0x00000002
        /*0030*/ 	.string	""
        /*0030*/ 	.string	"ptxas"
        /*0030*/ 	.string	"Cuda compilation tools, release 13.0, V13.0.88"
        /*0030*/ 	.string	"Build cuda_13.0.r13.0/compiler.36424714_0"
        /*0030*/ 	.string	"-v  -suppress-debug-info  -lineinfo  -arch sm_90a "



//--------------------- .note.nv.cuinfo           --------------------------
	.section	.note.nv.cuinfo,"",@"SHT_NOTE"
	.sectionflags	@"SHF_NOTE_NV_CUINFO"
        /*0018*/ 	.short	0x0002
        /*001a*/ 	.short	0x005a
        /*001c*/ 	.short	0x0082
	.zero		2


//--------------------- .nv.info                  --------------------------
	.section	.nv.info,"",@"SHT_CUDA_INFO"
	.align	4


	//----- nvinfo : EIATTR_REGCOUNT
	.align		4
        /*0000*/ 	.byte	0x04, 0x2f
        /*0002*/ 	.short	(.L_2 - .L_1)
	.align		4
.L_1:
        /*0004*/ 	.word	index@(attn_fwd)
        /*0008*/ 	.word	0x000000ba


	//----- nvinfo : EIATTR_FRAME_SIZE
	.align		4
.L_2:
        /*000c*/ 	.byte	0x04, 0x11
        /*000e*/ 	.short	(.L_4 - .L_3)
	.align		4
.L_3:
        /*0010*/ 	.word	index@(attn_fwd)
        /*0014*/ 	.word	0x00000000


	//----- nvinfo : EIATTR_MIN_STACK_SIZE
	.align		4
.L_4:
        /*0018*/ 	.byte	0x04, 0x12
        /*001a*/ 	.short	(.L_6 - .L_5)
	.align		4
.L_5:
        /*001c*/ 	.word	index@(attn_fwd)
        /*0020*/ 	.word	0x00000000
.L_6:


//--------------------- .nv.compat                --------------------------
	.section	.nv.compat,"",@"SHT_CUDA_COMPAT_INFO"
	.align	4
        /*0000*/ 	.byte	0x02, 0x09, 0x01, 0x00, 0x02, 0x02, 0x04, 0x00, 0x02, 0x05, 0x05, 0x00, 0x03, 0x07, 0x01, 0x01
        /*0010*/ 	.byte	0x02, 0x03, 0x00, 0x00, 0x02, 0x06, 0x01, 0x00, 0x04, 0x0b, 0x08, 0x00, 0x00, 0x00, 0x00, 0x00
        /*0020*/ 	.byte	0x00, 0x00, 0x00, 0x00


//--------------------- .nv.info.attn_fwd         --------------------------
	.section	.nv.info.attn_fwd,"",@"SHT_CUDA_INFO"
	.sectionflags	@""
	.align	4


	//----- nvinfo : EIATTR_CUDA_API_VERSION
	.align		4
        /*0000*/ 	.byte	0x04, 0x37
        /*0002*/ 	.short	(.L_8 - .L_7)
.L_7:
        /*0004*/ 	.word	0x00000082


	//----- nvinfo : EIATTR_KPARAM_INFO
	.align		4
.L_8:
        /*0008*/ 	.byte	0x04, 0x17
        /*000a*/ 	.short	(.L_10 - .L_9)
.L_9:
        /*000c*/ 	.word	0x00000000
        /*0010*/ 	.short	0x0019
        /*0012*/ 	.short	0x0080
        /*0014*/ 	.byte	0x00, 0xf4, 0x21, 0x00


	//----- nvinfo : EIATTR_KPARAM_INFO
	.align		4
.L_10:
        /*0018*/ 	.byte	0x04, 0x17
        /*001a*/ 	.short	(.L_12 - .L_11)
.L_11:
        /*001c*/ 	.word	0x00000000
        /*0020*/ 	.short	0x0018
        /*0022*/ 	.short	0x0078
        /*0024*/ 	.byte	0x00, 0xf4, 0x21, 0x00


	//----- nvinfo : EIATTR_KPARAM_INFO
	.align		4
.L_12:
        /*0028*/ 	.byte	0x04, 0x17
        /*002a*/ 	.short	(.L_14 - .L_13)
.L_13:
        /*002c*/ 	.word	0x00000000
        /*0030*/ 	.short	0x0017
        /*0032*/ 	.short	0x0070
        /*0034*/ 	.byte	0x00, 0xf0, 0x11, 0x00


	//----- nvinfo : EIATTR_KPARAM_INFO
	.align		4
.L_14:
        /*0038*/ 	.byte	0x04, 0x17
        /*003a*/ 	.short	(.L_16 - .L_15)
.L_15:
        /*003c*/ 	.word	0x00000000
        /*0040*/ 	.short	0x0016
        /*0042*/ 	.short	0x006c
        /*0044*/ 	.byte	0x00, 0xf0, 0x11, 0x00


	//----- nvinfo : EIATTR_KPARAM_INFO
	.align		4
.L_16:
        /*0048*/ 	.byte	0x04, 0x17
        /*004a*/ 	.short	(.L_18 - .L_17)
.L_17:
        /*004c*/ 	.word	0x00000000
        /*0050*/ 	.short	0x0015
        /*0052*/ 	.short	0x0068
        /*0054*/ 	.byte	0x00, 0xf0, 0x11, 0x00


	//----- nvinfo : EIATTR_KPARAM_INFO
	.align		4
.L_18:
        /*0058*/ 	.byte	0x04, 0x17
        /*005a*/ 	.short	(.L_20 - .L_19)
.L_19:
        /*005c*/ 	.word	0x00000000
        /*0060*/ 	.short	0x0014
        /*0062*/ 	.short	0x0064
        /*0064*/ 	.byte	0x00, 0xf0, 0x11, 0x00


	//----- nvinfo : EIATTR_KPARAM_INFO
	.align		4
.L_20:
        /*0068*/ 	.byte	0x04, 0x17
        /*006a*/ 	.short	(.L_22 - .L_21)
.L_21:
        /*006c*/ 	.word	0x00000000
        /*0070*/ 	.short	0x0013
        /*0072*/ 	.short	0x0060
        /*0074*/ 	.byte	0x00, 0xf0, 0x11, 0x00


	//----- nvinfo : EIATTR_KPARAM_INFO
	.align		4
.L_22:
        /*0078*/ 	.byte	0x04, 0x17
        /*007a*/ 	.short	(.L_24 - .L_23)
.L_23:
        /*007c*/ 	.word	0x00000000
        /*0080*/ 	.short	0x0012
        /*0082*/ 	.short	0x005c
        /*0084*/ 	.byte	0x00, 0xf0, 0x11, 0x00


	//----- nvinfo : EIATTR_KPARAM_INFO
	.align		4
.L_24:
        /*0088*/ 	.byte	0x04, 0x17
        /*008a*/ 	.short	(.L_26 - .L_25)
.L_25:
        /*008c*/ 	.word	0x00000000
        /*0090*/ 	.short	0x0011
        /*0092*/ 	.short	0x0058
        /*0094*/ 	.byte	0x00, 0xf0, 0x11, 0x00


	//----- nvinfo : EIATTR_KPARAM_INFO
	.align		4
.L_26:
        /*0098*/ 	.byte	0x04, 0x17
        /*009a*/ 	.short	(.L_28 - .L_27)
.L_27:
        /*009c*/ 	.word	0x00000000
        /*00a0*/ 	.short	0x0010
        /*00a2*/ 	.short	0x0054
        /*00a4*/ 	.byte	0x00, 0xf0, 0x11, 0x00


	//----- nvinfo : EIATTR_KPARAM_INFO
	.align		4
.L_28:
        /*00a8*/ 	.byte	0x04, 0x17
        /*00aa*/ 	.short	(.L_30 - .L_29)
.L_29:
        /*00ac*/ 	.word	0x00000000
        /*00b0*/ 	.short	0x000f
        /*00b2*/ 	.short	0x0050
        /*00b4*/ 	.byte	0x00, 0xf0, 0x11, 0x00


	//----- nvinfo : EIATTR_KPARAM_INFO
	.align		4
.L_30:
        /*00b8*/ 	.byte	0x04, 0x17
        /*00ba*/ 	.short	(.L_32 - .L_31)
.L_31:
        /*00bc*/ 	.word	0x00000000
        /*00c0*/ 	.short	0x000e
        /*00c2*/ 	.short	0x004c
        /*00c4*/ 	.byte	0x00, 0xf0, 0x11, 0x00


	//----- nvinfo : EIATTR_KPARAM_INFO
	.align		4
.L_32:
        /*00c8*/ 	.byte	0x04, 0x17
        /*00ca*/ 	.short	(.L_34 - .L_33)
.L_33:
        /*00cc*/ 	.word	0x00000000
        /*00d0*/ 	.short	0x000d
        /*00d2*/ 	.short	0x0048
        /*00d4*/ 	.byte	0x00, 0xf0, 0x11, 0x00


	//----- nvinfo : EIATTR_KPARAM_INFO
	.align		4
.L_34:
        /*00d8*/ 	.byte	0x04, 0x17
        /*00da*/ 	.short	(.L_36 - .L_35)
.L_35:
        /*00dc*/ 	.word	0x00000000
        /*00e0*/ 	.short	0x000c
        /*00e2*/ 	.short	0x0044
        /*00e4*/ 	.byte	0x00, 0xf0, 0x11, 0x00


	//----- nvinfo : EIATTR_KPARAM_INFO
	.align		4
.L_36:
        /*00e8*/ 	.byte	0x04, 0x17
        /*00ea*/ 	.short	(.L_38 - .L_37)
.L_37:
        /*00ec*/ 	.word	0x00000000
        /*00f0*/ 	.short	0x000b
        /*00f2*/ 	.short	0x0040
        /*00f4*/ 	.byte	0x00, 0xf0, 0x11, 0x00


	//----- nvinfo : EIATTR_KPARAM_INFO
	.align		4
.L_38:
        /*00f8*/ 	.byte	0x04, 0x17
        /*00fa*/ 	.short	(.L_40 - .L_39)
.L_39:
        /*00fc*/ 	.word	0x00000000
        /*0100*/ 	.short	0x000a
        /*0102*/ 	.short	0x003c
        /*0104*/ 	.byte	0x00, 0xf0, 0x11, 0x00


	//----- nvinfo : EIATTR_KPARAM_INFO
	.align		4
.L_40:
        /*0108*/ 	.byte	0x04, 0x17
        /*010a*/ 	.short	(.L_42 - .L_41)
.L_41:
        /*010c*/ 	.word	0x00000000
        /*0110*/ 	.short	0x0009
        /*0112*/ 	.short	0x0038
        /*0114*/ 	.byte	0x00, 0xf0, 0x11, 0x00


	//----- nvinfo : EIATTR_KPARAM_INFO
	.align		4
.L_42:
        /*0118*/ 	.byte	0x04, 0x17
        /*011a*/ 	.short	(.L_44 - .L_43)
.L_43:
        /*011c*/ 	.word	0x00000000
        /*0120*/ 	.short	0x0008
        /*0122*/ 	.short	0x0034
        /*0124*/ 	.byte	0x00, 0xf0, 0x11, 0x00


	//----- nvinfo : EIATTR_KPARAM_INFO
	.align		4
.L_44:
        /*0128*/ 	.byte	0x04, 0x17
        /*012a*/ 	.short	(.L_46 - .L_45)
.L_45:
        /*012c*/ 	.word	0x00000000
        /*0130*/ 	.short	0x0007
        /*0132*/ 	.short	0x0030
        /*0134*/ 	.byte	0x00, 0xf0, 0x11, 0x00


	//----- nvinfo : EIATTR_KPARAM_INFO
	.align		4
.L_46:
        /*0138*/ 	.byte	0x04, 0x17
        /*013a*/ 	.short	(.L_48 - .L_47)
.L_47:
        /*013c*/ 	.word	0x00000000
        /*0140*/ 	.short	0x0006
        /*0142*/ 	.short	0x002c
        /*0144*/ 	.byte	0x00, 0xf0, 0x11, 0x00


	//----- nvinfo : EIATTR_KPARAM_INFO
	.align		4
.L_48:
        /*0148*/ 	.byte	0x04, 0x17
        /*014a*/ 	.short	(.L_50 - .L_49)
.L_49:
        /*014c*/ 	.word	0x00000000
        /*0150*/ 	.short	0x0005
        /*0152*/ 	.short	0x0028
        /*0154*/ 	.byte	0x00, 0xf0, 0x11, 0x00


	//----- nvinfo : EIATTR_KPARAM_INFO
	.align		4
.L_50:
        /*0158*/ 	.byte	0x04, 0x17
        /*015a*/ 	.short	(.L_52 - .L_51)
.L_51:
        /*015c*/ 	.word	0x00000000
        /*0160*/ 	.short	0x0004
        /*0162*/ 	.short	0x0020
        /*0164*/ 	.byte	0x00, 0xf4, 0x21, 0x00


	//----- nvinfo : EIATTR_KPARAM_INFO
	.align		4
.L_52:
        /*0168*/ 	.byte	0x04, 0x17
        /*016a*/ 	.short	(.L_54 - .L_53)
.L_53:
        /*016c*/ 	.word	0x00000000
        /*0170*/ 	.short	0x0003
        /*0172*/ 	.short	0x0018
        /*0174*/ 	.byte	0x00, 0xf4, 0x21, 0x00


	//----- nvinfo : EIATTR_KPARAM_INFO
	.align		4
.L_54:
        /*0178*/ 	.byte	0x04, 0x17
        /*017a*/ 	.short	(.L_56 - .L_55)
.L_55:
        /*017c*/ 	.word	0x00000000
        /*0180*/ 	.short	0x0002
        /*0182*/ 	.short	0x0010
        /*0184*/ 	.byte	0x00, 0xf4, 0x21, 0x00


	//----- nvinfo : EIATTR_KPARAM_INFO
	.align		4
.L_56:
        /*0188*/ 	.byte	0x04, 0x17
        /*018a*/ 	.short	(.L_58 - .L_57)
.L_57:
        /*018c*/ 	.word	0x00000000
        /*0190*/ 	.short	0x0001
        /*0192*/ 	.short	0x0008
        /*0194*/ 	.byte	0x00, 0xf4, 0x21, 0x00


	//----- nvinfo : EIATTR_KPARAM_INFO
	.align		4
.L_58:
        /*0198*/ 	.byte	0x04, 0x17
        /*019a*/ 	.short	(.L_60 - .L_59)
.L_59:
        /*019c*/ 	.word	0x00000000
        /*01a0*/ 	.short	0x0000
        /*01a2*/ 	.short	0x0000
        /*01a4*/ 	.byte	0x00, 0xf4, 0x21, 0x00


	//----- nvinfo : EIATTR_SPARSE_MMA_MASK
	.align		4
.L_60:
        /*01a8*/ 	.byte	0x03, 0x50
        /*01aa*/ 	.short	0x0000


	//----- nvinfo : EIATTR_MAXREG_COUNT
	.align		4
        /*01ac*/ 	.byte	0x03, 0x1b
        /*01ae*/ 	.short	0x00ff


	//----- nvinfo : EIATTR_NUM_BARRIERS
	.align		4
        /*01b0*/ 	.byte	0x02, 0x4c
        /*01b2*/ 	.byte	0x01
	.zero		1


	//----- nvinfo : EIATTR_MERCURY_ISA_VERSION
	.align		4
        /*01b4*/ 	.byte	0x03, 0x5f
        /*01b6*/ 	.short	0x0101


	//----- nvinfo : EIATTR_COOP_GROUP_MASK_REGIDS
	.align		4
        /*01b8*/ 	.byte	0x04, 0x29
        /*01ba*/ 	.short	(.L_62 - .L_61)


	//   ....[0]....
.L_61:
        /*01bc*/ 	.word	0xffffffff


	//   ....[1]....
        /*01c0*/ 	.word	0xffffffff


	//   ....[2]....
        /*01c4*/ 	.word	0xffffffff


	//   ....[3]....
        /*01c8*/ 	.word	0xffffffff


	//   ....[4]....
        /*01cc*/ 	.word	0xffffffff


	//   ....[5]....
        /*01d0*/ 	.word	0xffffffff


	//   ....[6]....
        /*01d4*/ 	.word	0xffffffff


	//   ....[7]....
        /*01d8*/ 	.word	0xffffffff


	//----- nvinfo : EIATTR_COOP_GROUP_INSTR_OFFSETS
	.align		4
.L_62:
        /*01dc*/ 	.byte	0x04, 0x28
        /*01de*/ 	.short	(.L_64 - .L_63)


	//   ....[0]....
.L_63:
        /*01e0*/ 	.word	0x00002760


	//   ....[1]....
        /*01e4*/ 	.word	0x000027c0


	//   ....[2]....
        /*01e8*/ 	.word	0x00002a80


	//   ....[3]....
        /*01ec*/ 	.word	0x00002ac0


	//   ....[4]....
        /*01f0*/ 	.word	0x000036d0


	//   ....[5]....
        /*01f4*/ 	.word	0x000036e0


	//   ....[6]....
        /*01f8*/ 	.word	0x00003730


	//   ....[7]....
        /*01fc*/ 	.word	0x00003750


	//----- nvinfo : EIATTR_EXIT_INSTR_OFFSETS
	.align		4
.L_64:
        /*0200*/ 	.byte	0x04, 0x1c
        /*0202*/ 	.short	(.L_66 - .L_65)


	//   ....[0]....
.L_65:
        /*0204*/ 	.word	0x000051e0


	//   ....[1]....
        /*0208*/ 	.word	0x00005210


	//----- nvinfo : EIATTR_REQNTID
	.align		4
.L_66:
        /*020c*/ 	.byte	0x04, 0x10
        /*020e*/ 	.short	(.L_68 - .L_67)
.L_67:
        /*0210*/ 	.word	0x00000100
        /*0214*/ 	.word	0x00000001
        /*0218*/ 	.word	0x00000001


	//----- nvinfo : EIATTR_CBANK_PARAM_SIZE
	.align		4
.L_68:
        /*021c*/ 	.byte	0x03, 0x19
        /*021e*/ 	.short	0x0088


	//----- nvinfo : EIATTR_PARAM_CBANK
	.align		4
        /*0220*/ 	.byte	0x04, 0x0a
        /*0222*/ 	.short	(.L_70 - .L_69)
	.align		4
.L_69:
        /*0224*/ 	.word	index@(.nv.constant0.attn_fwd)
        /*0228*/ 	.short	0x0210
        /*022a*/ 	.short	0x0088


	//----- nvinfo : EIATTR_SW_WAR
	.align		4
.L_70:
        /*022c*/ 	.byte	0x04, 0x36
        /*022e*/ 	.short	(.L_72 - .L_71)
.L_71:
        /*0230*/ 	.word	0x00000008
.L_72:


//--------------------- .nv.callgraph             --------------------------
	.section	.nv.callgraph,"",@"SHT_CUDA_CALLGRAPH"
	.align	4
	.sectionentsize	8
	.align		4
        /*0000*/ 	.word	0x00000000
	.align		4
        /*0004*/ 	.word	0xffffffff
	.align		4
        /*0008*/ 	.word	0x00000000
	.align		4
        /*000c*/ 	.word	0xfffffffe
	.align		4
        /*0010*/ 	.word	0x00000000
	.align		4
        /*0014*/ 	.word	0xfffffffd
	.align		4
        /*0018*/ 	.word	0x00000000
	.align		4
        /*001c*/ 	.word	0xfffffffc


//--------------------- .nv.constant4             --------------------------
	.section	.nv.constant4,"a",@progbits
	.align	8
	.align		8
.nv.constant4:
        /*0000*/ 	.dword	_$_str


//--------------------- .text.attn_fwd            --------------------------
	.section	.text.attn_fwd,"ax",@progbits
	.align	128
        .global         attn_fwd
        .type           attn_fwd,@function
        .size           attn_fwd,(.L_x_3 - attn_fwd)
        .other          attn_fwd,@"STO_CUDA_ENTRY STV_DEFAULT"
attn_fwd:
.text.attn_fwd:
[----:B------:R-:W-:Y:S01]  /*0000*/  LDC R1, c[0x0][0x28] ;  /* 0x00000a00ff017b82 */ /* 0x000fe20000000800 */
[----:B------:R-:W0:Y:S07]  /*0010*/  S2R R17, SR_CTAID.X ;  /* 0x0000000000117919 */ /* 0x000e2e0000002500 */
[----:B------:R-:W1:Y:S01]  /*0020*/  S2UR UR7, SR_CTAID.Y ;  /* 0x00000000000779c3 */ /* 0x000e620000002600 */
[----:B------:R-:W-:Y:S01]  /*0030*/  ULDC.64 UR4, c[0x0][0x240] ;  /* 0x0000900000047ab9 */ /* 0x000fe20000000a00 */
[----:B------:R-:W-:Y:S01]  /*0040*/  ULDC.64 UR22, c[0x0][0x208] ;  /* 0x0000820000167ab9 */ /* 0x000fe20000000a00 */
[----:B------:R-:W2:Y:S05]  /*0050*/  S2R R136, SR_TID.X ;  /* 0x0000000000887919 */ /* 0x000eaa0000002100 */
[----:B------:R-:W3:Y:S08]  /*0060*/  LDC R50, c[0x0][0x248] ;  /* 0x00009200ff327b82 */ /* 0x000ef00000000800 */
[----:B------:R-:W4:Y:S01]  /*0070*/  LDC.64 R46, c[0x0][0x210] ;  /* 0x00008400ff2e7b82 */ /* 0x000f220000000a00 */
[----:B-1----:R-:W-:-:S04]  /*0080*/  UIMAD UR4, UR7, UR4, URZ ;  /* 0x00000004070472a4 */ /* 0x002fc8000f8e023f */
[----:B------:R-:W-:Y:S01]  /*0090*/  USHF.L.U32 UR6, UR4, 0x1, URZ ;  /* 0x0000000104067899 */ /* 0x000fe2000800063f */
[----:B0-----:R-:W-:Y:S01]  /*00a0*/  IMAD.SHL.U32 R17, R17, 0x80, RZ ;  /* 0x0000008011117824 */ /* 0x001fe200078e00ff */
[----:B--2---:R-:W-:-:S04]  /*00b0*/  SHF.R.U32.HI R137, RZ, 0x7, R136 ;  /* 0x00000007ff897819 */ /* 0x004fc80000011688 */
[----:B------:R-:W-:Y:S02]  /*00c0*/  LOP3.LUT R0, R17, 0x7f, R136, 0xf8, !PT ;  /* 0x0000007f11007812 */ /* 0x000fe400078ef888 */
[----:B------:R-:W-:-:S03]  /*00d0*/  SGXT.U32 R137, R137, 0x1 ;  /* 0x000000018989781a */ /* 0x000fc60000000000 */
[----:B------:R-:W-:Y:S01]  /*00e0*/  IMAD R2, R0, UR5, RZ ;  /* 0x0000000500027c24 */ /* 0x000fe2000f8e02ff */
[----:B------:R-:W-:Y:S01]  /*00f0*/  UIMAD.WIDE UR4, UR4, 0x2, URZ ;  /* 0x00000002040478a5 */ /* 0x000fe2000f8e023f */
[----:B---3--:R-:W-:Y:S02]  /*0100*/  IMAD R5, R137, R50, RZ ;  /* 0x0000003289057224 */ /* 0x008fe400078e02ff */
[----:B------:R-:W-:Y:S02]  /*0110*/  IMAD.SHL.U32 R3, R2, 0x2, RZ ;  /* 0x0000000202037824 */ /* 0x000fe400078e00ff */
[----:B------:R-:W-:Y:S02]  /*0120*/  IMAD R7, R50, 0x2, R5 ;  /* 0x0000000232077824 */ /* 0x000fe400078e0205 */
[----:B------:R-:W-:Y:S01]  /*0130*/  IMAD.HI R2, R2, 0x2, RZ ;  /* 0x0000000202027827 */ /* 0x000fe200078e02ff */
[----:B----4-:R-:W-:-:S03]  /*0140*/  IADD3 R46, P0, P1, R3, UR6, R46 ;  /* 0x00000006032e7c10 */ /* 0x010fc6000f91e02e */
[----:B------:R-:W-:Y:S01]  /*0150*/  IMAD R8, R50, 0x2, R7 ;  /* 0x0000000232087824 */ /* 0x000fe200078e0207 */
[----:B------:R-:W-:Y:S02]  /*0160*/  IADD3.X R48, R2, UR5, R47, P0, P1 ;  /* 0x0000000502307c10 */ /* 0x000fe400087e242f */
[-C--:B------:R-:W-:Y:S01]  /*0170*/  LEA R2, P0, R5, R46.reuse, 0x1 ;  /* 0x0000002e05027211 */ /* 0x080fe200078008ff */
[C---:B------:R-:W-:Y:S01]  /*0180*/  IMAD R9, R50.reuse, 0x2, R8 ;  /* 0x0000000232097824 */ /* 0x040fe200078e0208 */
[----:B------:R-:W-:Y:S02]  /*0190*/  LEA R4, P1, R7, R46, 0x1 ;  /* 0x0000002e07047211 */ /* 0x000fe400078208ff */
[----:B------:R-:W-:Y:S01]  /*01a0*/  LEA.HI.X.SX32 R3, R5, R48, 0x1, P0 ;  /* 0x0000003005037211 */ /* 0x000fe200000f0eff */
[----:B------:R-:W-:Y:S01]  /*01b0*/  IMAD R11, R50, 0x2, R9 ;  /* 0x00000002320b7824 */ /* 0x000fe200078e0209 */
[----:B------:R-:W-:Y:S02]  /*01c0*/  LEA R6, P0, R8, R46, 0x1 ;  /* 0x0000002e08067211 */ /* 0x000fe400078008ff */
[-C--:B------:R-:W-:Y:S01]  /*01d0*/  LEA.HI.X.SX32 R5, R7, R48.reuse, 0x1, P1 ;  /* 0x0000003007057211 */ /* 0x080fe200008f0eff */
[----:B------:R-:W-:Y:S01]  /*01e0*/  IMAD R13, R50, 0x2, R11 ;  /* 0x00000002320d7824 */ /* 0x000fe200078e020b */
[----:B------:R0:W2:Y:S01]  /*01f0*/  LDG.E.U16 R21, desc[UR22][R2.64] ;  /* 0x0000001602157981 */ /* 0x0000a2000c1e1500 */
[----:B------:R-:W-:-:S02]  /*0200*/  LEA.HI.X.SX32 R7, R8, R48, 0x1, P0 ;  /* 0x0000003008077211 */ /* 0x000fc400000f0eff */
[-C--:B------:R-:W-:Y:S01]  /*0210*/  LEA R8, P0, R9, R46.reuse, 0x1 ;  /* 0x0000002e09087211 */ /* 0x080fe200078008ff */
[----:B------:R1:W3:Y:S01]  /*0220*/  LDG.E.U16 R22, desc[UR22][R4.64] ;  /* 0x0000001604167981 */ /* 0x0002e2000c1e1500 */
[----:B------:R-:W-:Y:S02]  /*0230*/  LEA R10, P1, R11, R46, 0x1 ;  /* 0x0000002e0b0a7211 */ /* 0x000fe400078208ff */
[----:B------:R-:W-:Y:S01]  /*0240*/  LEA.HI.X.SX32 R9, R9, R48, 0x1, P0 ;  /* 0x0000003009097211 */ /* 0x000fe200000f0eff */
[----:B------:R4:W5:Y:S01]  /*0250*/  LDG.E.U16 R23, desc[UR22][R6.64] ;  /* 0x0000001606177981 */ /* 0x000962000c1e1500 */
[----:B------:R-:W-:Y:S01]  /*0260*/  LEA R12, P0, R13, R46, 0x1 ;  /* 0x0000002e0d0c7211 */ /* 0x000fe200078008ff */
[C---:B0-----:R-:W-:Y:S01]  /*0270*/  IMAD R3, R50.reuse, 0x2, R13 ;  /* 0x0000000232037824 */ /* 0x041fe200078e020d */
[-C--:B------:R-:W-:Y:S01]  /*0280*/  LEA.HI.X.SX32 R11, R11, R48.reuse, 0x1, P1 ;  /* 0x000000300b0b7211 */ /* 0x080fe200008f0eff */
[----:B------:R-:W5:Y:S01]  /*0290*/  LDG.E.U16 R24, desc[UR22][R8.64] ;  /* 0x0000001608187981 */ /* 0x000f62000c1e1500 */
[----:B------:R-:W-:Y:S01]  /*02a0*/  LEA.HI.X.SX32 R13, R13, R48, 0x1, P0 ;  /* 0x000000300d0d7211 */ /* 0x000fe200000f0eff */
[C---:B-1----:R-:W-:Y:S01]  /*02b0*/  IMAD R5, R50.reuse, 0x2, R3 ;  /* 0x0000000232057824 */ /* 0x042fe200078e0203 */
[C---:B------:R-:W-:Y:S01]  /*02c0*/  LEA R2, P0, R3.reuse, R46, 0x1 ;  /* 0x0000002e03027211 */ /* 0x040fe200078008ff */
[----:B------:R0:W3:Y:S02]  /*02d0*/  LDG.E.U16 R25, desc[UR22][R10.64] ;  /* 0x000000160a197981 */ /* 0x0000e4000c1e1500 */
[C---:B------:R-:W-:Y:S01]  /*02e0*/  IMAD R14, R50.reuse, 0x2, R5 ;  /* 0x00000002320e7824 */ /* 0x040fe200078e0205 */
[----:B------:R-:W-:Y:S01]  /*02f0*/  LEA.HI.X.SX32 R3, R3, R48, 0x1, P0 ;  /* 0x0000003003037211 */ /* 0x000fe200000f0eff */
[----:B------:R1:W5:Y:S01]  /*0300*/  LDG.E.U16 R26, desc[UR22][R12.64] ;  /* 0x000000160c1a7981 */ /* 0x000362000c1e1500 */
[CC--:B------:R-:W-:Y:S01]  /*0310*/  LEA R4, P0, R5.reuse, R46.reuse, 0x1 ;  /* 0x0000002e05047211 */ /* 0x0c0fe200078008ff */
[----:B------:R-:W-:Y:S01]  /*0320*/  IMAD R15, R50, 0x2, R14 ;  /* 0x00000002320f7824 */ /* 0x000fe200078e020e */
[----:B----4-:R-:W-:Y:S01]  /*0330*/  LEA R6, P1, R14, R46, 0x1 ;  /* 0x0000002e0e067211 */ /* 0x010fe200078208ff */
[----:B------:R-:W4:Y:S01]  /*0340*/  LDG.E.U16 R27, desc[UR22][R2.64] ;  /* 0x00000016021b7981 */ /* 0x000f22000c1e1500 */
[-C--:B------:R-:W-:Y:S01]  /*0350*/  LEA.HI.X.SX32 R5, R5, R48.reuse, 0x1, P0 ;  /* 0x0000003005057211 */ /* 0x080fe200000f0eff */
[----:B0-----:R-:W-:Y:S01]  /*0360*/  IMAD R11, R50, 0x2, R15 ;  /* 0x00000002320b7824 */ /* 0x001fe200078e020f */
[----:B------:R-:W-:-:S03]  /*0370*/  LEA.HI.X.SX32 R7, R14, R48, 0x1, P1 ;  /* 0x000000300e077211 */ /* 0x000fc600008f0eff */
[C---:B-1----:R-:W-:Y:S01]  /*0380*/  IMAD R13, R50.reuse, 0x2, R11 ;  /* 0x00000002320d7824 */ /* 0x042fe200078e020b */
[C---:B------:R-:W-:Y:S01]  /*0390*/  LEA R8, P0, R15.reuse, R46, 0x1 ;  /* 0x0000002e0f087211 */ /* 0x040fe200078008ff */
[----:B------:R0:W5:Y:S02]  /*03a0*/  LDG.E.U16 R29, desc[UR22][R6.64] ;  /* 0x00000016061d7981 */ /* 0x000164000c1e1500 */
[C---:B------:R-:W-:Y:S01]  /*03b0*/  IMAD R14, R50.reuse, 0x2, R13 ;  /* 0x00000002320e7824 */ /* 0x040fe200078e020d */
[----:B------:R-:W-:Y:S01]  /*03c0*/  LEA.HI.X.SX32 R9, R15, R48, 0x1, P0 ;  /* 0x000000300f097211 */ /* 0x000fe200000f0eff */
[----:B------:R-:W4:Y:S01]  /*03d0*/  LDG.E.U16 R28, desc[UR22][R4.64] ;  /* 0x00000016041c7981 */ /* 0x000f22000c1e1500 */
[CC--:B------:R-:W-:Y:S01]  /*03e0*/  LEA R10, P0, R11.reuse, R46.reuse, 0x1 ;  /* 0x0000002e0b0a7211 */ /* 0x0c0fe200078008ff */
[----:B------:R-:W-:Y:S01]  /*03f0*/  IMAD R15, R50, 0x2, R14 ;  /* 0x00000002320f7824 */ /* 0x000fe200078e020e */
[----:B------:R-:W-:Y:S01]  /*0400*/  LEA R12, P1, R14, R46, 0x1 ;  /* 0x0000002e0e0c7211 */ /* 0x000fe200078208ff */
[----:B------:R1:W4:Y:S01]  /*0410*/  LDG.E.U16 R30, desc[UR22][R8.64] ;  /* 0x00000016081e7981 */ /* 0x000322000c1e1500 */
[----:B------:R-:W-:Y:S01]  /*0420*/  LEA.HI.X.SX32 R11, R11, R48, 0x1, P0 ;  /* 0x000000300b0b7211 */ /* 0x000fe200000f0eff */
[----:B0-----:R-:W-:Y:S01]  /*0430*/  IMAD R7, R50, 0x2, R15 ;  /* 0x0000000232077824 */ /* 0x001fe200078e020f */
[----:B------:R-:W-:-:S03]  /*0440*/  LEA R2, P0, R13, R46, 0x1 ;  /* 0x0000002e0d027211 */ /* 0x000fc600078008ff */
[----:B------:R0:W4:Y:S01]  /*0450*/  LDG.E.U16 R31, desc[UR22][R10.64] ;  /* 0x000000160a1f7981 */ /* 0x000122000c1e1500 */
[-C--:B------:R-:W-:Y:S01]  /*0460*/  LEA.HI.X.SX32 R3, R13, R48.reuse, 0x1, P0 ;  /* 0x000000300d037211 */ /* 0x080fe200000f0eff */
[----:B-1----:R-:W-:Y:S01]  /*0470*/  IMAD R9, R50, 0x2, R7 ;  /* 0x0000000232097824 */ /* 0x002fe200078e0207 */
[----:B------:R-:W-:-:S03]  /*0480*/  LEA.HI.X.SX32 R13, R14, R48, 0x1, P1 ;  /* 0x000000300e0d7211 */ /* 0x000fc600008f0eff */
[----:B------:R-:W4:Y:S01]  /*0490*/  LDG.E.U16 R32, desc[UR22][R2.64] ;  /* 0x0000001602207981 */ /* 0x000f22000c1e1500 */
[C---:B------:R-:W-:Y:S01]  /*04a0*/  LEA R4, P0, R15.reuse, R46, 0x1 ;  /* 0x0000002e0f047211 */ /* 0x040fe200078008ff */
[C---:B------:R-:W-:Y:S02]  /*04b0*/  IMAD R14, R50.reuse, 0x2, R9 ;  /* 0x00000002320e7824 */ /* 0x040fe400078e0209 */
[----:B------:R1:W4:Y:S01]  /*04c0*/  LDG.E.U16 R33, desc[UR22][R12.64] ;  /* 0x000000160c217981 */ /* 0x000322000c1e1500 */
[----:B------:R-:W-:Y:S01]  /*04d0*/  LEA.HI.X.SX32 R5, R15, R48, 0x1, P0 ;  /* 0x000000300f057211 */ /* 0x000fe200000f0eff */
[----:B------:R-:W-:Y:S01]  /*04e0*/  IMAD R15, R50, 0x2, R14 ;  /* 0x00000002320f7824 */ /* 0x000fe200078e020e */
[----:B------:R-:W-:-:S03]  /*04f0*/  LEA R6, P0, R7, R46, 0x1 ;  /* 0x0000002e07067211 */ /* 0x000fc600078008ff */
[C---:B------:R-:W-:Y:S01]  /*0500*/  IMAD R16, R50.reuse, 0x2, R15 ;  /* 0x0000000232107824 */ /* 0x040fe200078e020f */
[----:B------:R-:W-:Y:S01]  /*0510*/  LEA.HI.X.SX32 R7, R7, R48, 0x1, P0 ;  /* 0x0000003007077211 */ /* 0x000fe200000f0eff */
[----:B------:R1:W4:Y:S01]  /*0520*/  LDG.E.U16 R34, desc[UR22][R4.64] ;  /* 0x0000001604227981 */ /* 0x000322000c1e1500 */
[CC--:B------:R-:W-:Y:S01]  /*0530*/  LEA R8, P0, R9.reuse, R46.reuse, 0x1 ;  /* 0x0000002e09087211 */ /* 0x0c0fe200078008ff */
[----:B------:R-:W-:Y:S01]  /*0540*/  IMAD R18, R50, 0x2, R16 ;  /* 0x0000000232127824 */ /* 0x000fe200078e0210 */
[----:B0-----:R-:W-:Y:S01]  /*0550*/  LEA R10, P1, R14, R46, 0x1 ;  /* 0x0000002e0e0a7211 */ /* 0x001fe200078208ff */
[----:B------:R0:W4:Y:S01]  /*0560*/  LDG.E.U16 R35, desc[UR22][R6.64] ;  /* 0x0000001606237981 */ /* 0x000122000c1e1500 */
[----:B------:R-:W-:Y:S01]  /*0570*/  LEA.HI.X.SX32 R9, R9, R48, 0x1, P0 ;  /* 0x0000003009097211 */ /* 0x000fe200000f0eff */
[----:B-1----:R-:W-:Y:S01]  /*0580*/  IMAD R13, R50, 0x2, R18 ;  /* 0x00000002320d7824 */ /* 0x002fe200078e0212 */
[C---:B------:R-:W-:Y:S02]  /*0590*/  LEA R2, P0, R15.reuse, R46, 0x1 ;  /* 0x0000002e0f027211 */ /* 0x040fe400078008ff */
[-C--:B------:R-:W-:Y:S01]  /*05a0*/  LEA.HI.X.SX32 R11, R14, R48.reuse, 0x1, P1 ;  /* 0x000000300e0b7211 */ /* 0x080fe200008f0eff */
[----:B------:R-:W-:Y:S01]  /*05b0*/  IMAD R14, R50, 0x2, R13 ;  /* 0x00000002320e7824 */ /* 0x000fe200078e020d */
[----:B------:R-:W-:Y:S01]  /*05c0*/  LEA.HI.X.SX32 R3, R15, R48, 0x1, P0 ;  /* 0x000000300f037211 */ /* 0x000fe200000f0eff */
[----:B------:R-:W4:Y:S01]  /*05d0*/  LDG.E.U16 R36, desc[UR22][R8.64] ;  /* 0x0000001608247981 */ /* 0x000f22000c1e1500 */
[----:B------:R-:W-:Y:S01]  /*05e0*/  LEA R4, P0, R16, R46, 0x1 ;  /* 0x0000002e10047211 */ /* 0x000fe200078008ff */
[----:B------:R-:W-:-:S02]  /*05f0*/  IMAD R15, R50, 0x2, R14 ;  /* 0x00000002320f7824 */ /* 0x000fc400078e020e */
[----:B------:R1:W4:Y:S01]  /*0600*/  LDG.E.U16 R37, desc[UR22][R10.64] ;  /* 0x000000160a257981 */ /* 0x000322000c1e1500 */
[----:B------:R-:W-:Y:S01]  /*0610*/  LEA.HI.X.SX32 R5, R16, R48, 0x1, P0 ;  /* 0x0000003010057211 */ /* 0x000fe200000f0eff */
[----:B------:R-:W-:Y:S01]  /*0620*/  IMAD R16, R50, 0x2, R15 ;  /* 0x0000000232107824 */ /* 0x000fe200078e020f */
[C---:B0-----:R-:W-:Y:S01]  /*0630*/  LEA R6, P0, R14.reuse, R46, 0x1 ;  /* 0x0000002e0e067211 */ /* 0x041fe200078008ff */
[----:B------:R0:W4:Y:S03]  /*0640*/  LDG.E.U16 R38, desc[UR22][R2.64] ;  /* 0x0000001602267981 */ /* 0x000126000c1e1500 */
[----:B------:R-:W-:Y:S01]  /*0650*/  LEA.HI.X.SX32 R7, R14, R48, 0x1, P0 ;  /* 0x000000300e077211 */ /* 0x000fe200000f0eff */
[----:B------:R0:W4:Y:S01]  /*0660*/  LDG.E.U16 R39, desc[UR22][R4.64] ;  /* 0x0000001604277981 */ /* 0x000122000c1e1500 */
[----:B-1----:R-:W-:Y:S01]  /*0670*/  IMAD R11, R50, 0x2, R16 ;  /* 0x00000002320b7824 */ /* 0x002fe200078e0210 */
[----:B------:R-:W-:-:S02]  /*0680*/  LEA R12, P1, R13, R46, 0x1 ;  /* 0x0000002e0d0c7211 */ /* 0x000fc400078208ff */
[----:B------:R-:W4:Y:S01]  /*0690*/  LDG.E.U16 R41, desc[UR22][R6.64] ;  /* 0x0000001606297981 */ /* 0x000f22000c1e1500 */
[----:B------:R-:W-:Y:S01]  /*06a0*/  IMAD R14, R50, 0x2, R11 ;  /* 0x00000002320e7824 */ /* 0x000fe200078e020b */
[----:B------:R-:W-:-:S03]  /*06b0*/  LEA R8, P0, R15, R46, 0x1 ;  /* 0x0000002e0f087211 */ /* 0x000fc600078008ff */
[----:B0-----:R-:W-:Y:S01]  /*06c0*/  IMAD R2, R50, 0x2, R14 ;  /* 0x0000000232027824 */ /* 0x001fe200078e020e */
[----:B------:R-:W-:-:S03]  /*06d0*/  LEA.HI.X.SX32 R13, R13, R48, 0x1, P1 ;  /* 0x000000300d0d7211 */ /* 0x000fc600008f0eff */
[C---:B------:R-:W-:Y:S01]  /*06e0*/  IMAD R19, R50.reuse, 0x2, R2 ;  /* 0x0000000232137824 */ /* 0x040fe200078e0202 */
[----:B------:R-:W-:Y:S01]  /*06f0*/  LEA.HI.X.SX32 R9, R15, R48, 0x1, P0 ;  /* 0x000000300f097211 */ /* 0x000fe200000f0eff */
[----:B------:R0:W4:Y:S01]  /*0700*/  LDG.E.U16 R40, desc[UR22][R12.64] ;  /* 0x000000160c287981 */ /* 0x000122000c1e1500 */
[CC--:B------:R-:W-:Y:S01]  /*0710*/  LEA R10, P1, R11.reuse, R46.reuse, 0x1 ;  /* 0x0000002e0b0a7211 */ /* 0x0c0fe200078208ff */
[----:B------:R-:W-:Y:S01]  /*0720*/  IMAD R3, R50, 0x2, R19 ;  /* 0x0000000232037824 */ /* 0x000fe200078e0213 */
[C---:B------:R-:W-:Y:S01]  /*0730*/  LEA R4, P0, R14.reuse, R46, 0x1 ;  /* 0x0000002e0e047211 */ /* 0x040fe200078008ff */
[----:B------:R1:W4:Y:S01]  /*0740*/  LDG.E.U16 R42, desc[UR22][R8.64] ;  /* 0x00000016082a7981 */ /* 0x000322000c1e1500 */
[-C--:B------:R-:W-:Y:S02]  /*0750*/  LEA.HI.X.SX32 R11, R11, R48.reuse, 0x1, P1 ;  /* 0x000000300b0b7211 */ /* 0x080fe400008f0eff */
[----:B------:R-:W-:Y:S01]  /*0760*/  LEA.HI.X.SX32 R5, R14, R48, 0x1, P0 ;  /* 0x000000300e057211 */ /* 0x000fe200000f0eff */
[----:B------:R-:W-:Y:S01]  /*0770*/  IMAD R20, R50, 0x2, R3 ;  /* 0x0000000232147824 */ /* 0x000fe200078e0203 */
[-C--:B------:R-:W-:Y:S01]  /*0780*/  LEA R14, P1, R3, R46.reuse, 0x1 ;  /* 0x0000002e030e7211 */ /* 0x080fe200078208ff */
[----:B------:R1:W4:Y:S01]  /*0790*/  LDG.E.U16 R43, desc[UR22][R10.64] ;  /* 0x000000160a2b7981 */ /* 0x000322000c1e1500 */
[----:B0-----:R-:W-:-:S02]  /*07a0*/  LEA R12, P0, R2, R46, 0x1 ;  /* 0x0000002e020c7211 */ /* 0x001fc400078008ff */
[-C--:B------:R-:W-:Y:S01]  /*07b0*/  LEA.HI.X.SX32 R15, R3, R48.reuse, 0x1, P1 ;  /* 0x00000030030f7211 */ /* 0x080fe200008f0eff */
[----:B------:R-:W-:Y:S01]  /*07c0*/  IMAD R3, R50, 0x2, R20 ;  /* 0x0000000232037824 */ /* 0x000fe200078e0214 */
[----:B------:R-:W-:Y:S01]  /*07d0*/  LEA.HI.X.SX32 R13, R2, R48, 0x1, P0 ;  /* 0x00000030020d7211 */ /* 0x000fe200000f0eff */
[----:B------:R0:W4:Y:S01]  /*07e0*/  LDG.E.U16 R44, desc[UR22][R4.64] ;  /* 0x00000016042c7981 */ /* 0x000122000c1e1500 */
[CC--:B-1----:R-:W-:Y:S02]  /*07f0*/  LEA R8, P0, R20.reuse, R46.reuse, 0x1 ;  /* 0x0000002e14087211 */ /* 0x0c2fe400078008ff */
[C---:B------:R-:W-:Y:S01]  /*0800*/  LEA R10, P1, R3.reuse, R46, 0x1 ;  /* 0x0000002e030a7211 */ /* 0x040fe200078208ff */
[----:B------:R1:W4:Y:S01]  /*0810*/  LDG.E.U16 R45, desc[UR22][R14.64] ;  /* 0x000000160e2d7981 */ /* 0x000322000c1e1500 */
[----:B------:R-:W-:Y:S02]  /*0820*/  LEA.HI.X.SX32 R9, R20, R48, 0x1, P0 ;  /* 0x0000003014097211 */ /* 0x000fe400000f0eff */
[----:B------:R-:W-:Y:S01]  /*0830*/  LEA R2, P0, R18, R46, 0x1 ;  /* 0x0000002e12027211 */ /* 0x000fe200078008ff */
[----:B------:R-:W-:Y:S01]  /*0840*/  IMAD R20, R50, 0x2, R3 ;  /* 0x0000000232147824 */ /* 0x000fe200078e0203 */
[-C--:B------:R-:W-:Y:S01]  /*0850*/  LEA.HI.X.SX32 R11, R3, R48.reuse, 0x1, P1 ;  /* 0x00000030030b7211 */ /* 0x080fe200008f0eff */
[----:B------:R-:W4:Y:S01]  /*0860*/  LDG.E.U16 R12, desc[UR22][R12.64] ;  /* 0x000000160c0c7981 */ /* 0x000f22000c1e1500 */
[----:B------:R-:W-:-:S02]  /*0870*/  LEA.HI.X.SX32 R3, R18, R48, 0x1, P0 ;  /* 0x0000003012037211 */ /* 0x000fc400000f0eff */
[CC--:B0-----:R-:W-:Y:S01]  /*0880*/  LEA R4, P0, R16.reuse, R46.reuse, 0x1 ;  /* 0x0000002e10047211 */ /* 0x0c1fe200078008ff */
[----:B------:R-:W4:Y:S01]  /*0890*/  LDG.E.U16 R9, desc[UR22][R8.64] ;  /* 0x0000001608097981 */ /* 0x000f22000c1e1500 */
[C---:B------:R-:W-:Y:S02]  /*08a0*/  LEA R6, P1, R19.reuse, R46, 0x1 ;  /* 0x0000002e13067211 */ /* 0x040fe400078208ff */
[----:B------:R-:W-:Y:S01]  /*08b0*/  LEA.HI.X.SX32 R5, R16, R48, 0x1, P0 ;  /* 0x0000003010057211 */ /* 0x000fe200000f0eff */
[----:B------:R0:W4:Y:S01]  /*08c0*/  LDG.E.U16 R11, desc[UR22][R10.64] ;  /* 0x000000160a0b7981 */ /* 0x000122000c1e1500 */
[C---:B-1----:R-:W-:Y:S02]  /*08d0*/  LEA R14, P0, R20.reuse, R46, 0x1 ;  /* 0x0000002e140e7211 */ /* 0x042fe400078008ff */
[-C--:B------:R-:W-:Y:S01]  /*08e0*/  LEA.HI.X.SX32 R7, R19, R48.reuse, 0x1, P1 ;  /* 0x0000003013077211 */ /* 0x080fe200008f0eff */
[----:B------:R1:W4:Y:S01]  /*08f0*/  LDG.E.U16 R2, desc[UR22][R2.64] ;  /* 0x0000001602027981 */ /* 0x000322000c1e1500 */
[----:B------:R-:W-:-:S03]  /*0900*/  LEA.HI.X.SX32 R15, R20, R48, 0x1, P0 ;  /* 0x00000030140f7211 */ /* 0x000fc600000f0eff */
[----:B------:R1:W4:Y:S04]  /*0910*/  LDG.E.U16 R4, desc[UR22][R4.64] ;  /* 0x0000001604047981 */ /* 0x000328000c1e1500 */
[----:B------:R-:W4:Y:S04]  /*0920*/  LDG.E.U16 R6, desc[UR22][R6.64] ;  /* 0x0000001606067981 */ /* 0x000f28000c1e1500 */
[----:B------:R-:W4:Y:S01]  /*0930*/  LDG.E.U16 R14, desc[UR22][R14.64] ;  /* 0x000000160e0e7981 */ /* 0x000f22000c1e1500 */
[----:B------:R-:W1:Y:S01]  /*0940*/  S2UR UR4, SR_CgaCtaId ;  /* 0x00000000000479c3 */ /* 0x000e620000008800 */
[----:B0-----:R-:W-:-:S02]  /*0950*/  LOP3.LUT R10, R136, 0x3f, RZ, 0xc0, !PT ;  /* 0x0000003f880a7812 */ /* 0x001fc400078ec0ff */
[----:B------:R-:W-:-:S03]  /*0960*/  SHF.R.S32.HI R8, RZ, 0x7, R136 ;  /* 0x00000007ff087819 */ /* 0x000fc60000011488 */
[----:B------:R-:W-:Y:S01]  /*0970*/  IMAD.SHL.U32 R13, R10, 0x2, RZ ;  /* 0x000000020a0d7824 */ /* 0x000fe200078e00ff */
[----:B------:R-:W-:Y:S01]  /*0980*/  SGXT R8, R8, 0x1 ;  /* 0x000000010808781a */ /* 0x000fe20000000200 */
[----:B------:R-:W-:Y:S02]  /*0990*/  VIADD R148, R17, 0x80 ;  /* 0x0000008011947836 */ /* 0x000fe40000000000 */
[----:B-1----:R-:W-:Y:S01]  /*09a0*/  IMAD.SHL.U32 R3, R136, 0x80, RZ ;  /* 0x0000008088037824 */ /* 0x002fe200078e00ff */
[----:B------:R-:W-:Y:S01]  /*09b0*/  LOP3.LUT R8, R13, 0x90, R8, 0x78, !PT ;  /* 0x000000900d087812 */ /* 0x000fe200078e7808 */
[----:B------:R-:W-:Y:S01]  /*09c0*/  UMOV UR20, 0x400 ;  /* 0x0000040000147882 */ /* 0x000fe20000000000 */
[----:B------:R-:W-:Y:S02]  /*09d0*/  ISETP.GE.AND P0, PT, R148, 0x1, PT ;  /* 0x000000019400780c */ /* 0x000fe40003f06270 */
[----:B------:R-:W-:-:S04]  /*09e0*/  LOP3.LUT R8, R8, 0x2000, R3, 0xf8, !PT ;  /* 0x0000200008087812 */ /* 0x000fc800078ef803 */
[C---:B------:R-:W-:Y:S01]  /*09f0*/  LOP3.LUT R3, R8.reuse, 0x20, RZ, 0x3c, !PT ;  /* 0x0000002008037812 */ /* 0x040fe200078e3cff */
[----:B------:R-:W-:Y:S01]  /*0a00*/  ULEA UR20, UR4, UR20, 0x18 ;  /* 0x0000001404147291 */ /* 0x000fe2000f8ec03f */
[C---:B------:R-:W-:Y:S02]  /*0a10*/  LOP3.LUT R16, R8.reuse, 0x40, RZ, 0x3c, !PT ;  /* 0x0000004008107812 */ /* 0x040fe400078e3cff */
[----:B------:R-:W-:Y:S01]  /*0a20*/  LOP3.LUT R5, R8, 0x60, RZ, 0x3c, !PT ;  /* 0x0000006008057812 */ /* 0x000fe200078e3cff */
[----:B------:R-:W-:Y:S01]  /*0a30*/  IMAD.MOV.U32 R144, RZ, RZ, 0x3f800000 ;  /* 0x3f800000ff907424 */ /* 0x000fe200078e00ff */
[----:B------:R-:W-:Y:S01]  /*0a40*/  CS2R R56, SRZ ;  /* 0x0000000000387805 */ /* 0x000fe2000001ff00 */
[----:B------:R-:W-:Y:S01]  /*0a50*/  IMAD.MOV.U32 R143, RZ, RZ, 0x3f800000 ;  /* 0x3f800000ff8f7424 */ /* 0x000fe200078e00ff */
[----:B------:R-:W-:Y:S02]  /*0a60*/  CS2R R58, SRZ ;  /* 0x00000000003a7805 */ /* 0x000fe4000001ff00 */
[----:B------:R-:W-:-:S02]  /*0a70*/  CS2R R60, SRZ ;  /* 0x00000000003c7805 */ /* 0x000fc4000001ff00 */
[----:B------:R-:W-:Y:S02]  /*0a80*/  CS2R R62, SRZ ;  /* 0x00000000003e7805 */ /* 0x000fe4000001ff00 */
[----:B------:R-:W-:Y:S02]  /*0a90*/  CS2R R64, SRZ ;  /* 0x0000000000407805 */ /* 0x000fe4000001ff00 */
[----:B------:R-:W-:Y:S02]  /*0aa0*/  CS2R R66, SRZ ;  /* 0x0000000000427805 */ /* 0x000fe4000001ff00 */
[----:B------:R-:W-:Y:S02]  /*0ab0*/  CS2R R68, SRZ ;  /* 0x0000000000447805 */ /* 0x000fe4000001ff00 */
        /* <DEDUP_REMOVED lines=9> */
[C---:B------:R-:W-:Y:S01]  /*0b50*/  LOP3.LUT R135, R136.reuse, 0xff, RZ, 0xc0, !PT ;  /* 0x000000ff88877812 */ /* 0x040fe200078ec0ff */
[----:B------:R-:W-:Y:S01]  /*0b60*/  IMAD.SHL.U32 R134, R136, 0x2, RZ ;  /* 0x0000000288867824 */ /* 0x000fe200078e00ff */
[----:B--2---:R-:W-:Y:S04]  /*0b70*/  STS.U16 [R8+UR20], R21 ;  /* 0x0000001508007988 */ /* 0x004fe80008000414 */
[----:B---3--:R-:W-:Y:S04]  /*0b80*/  STS.U16 [R8+UR20+0x400], R25 ;  /* 0x0004001908007988 */ /* 0x008fe80008000414 */
[----:B-----5:R-:W-:Y:S04]  /*0b90*/  STS.U16 [R8+UR20+0x800], R29 ;  /* 0x0008001d08007988 */ /* 0x020fe80008000414 */
[----:B----4-:R-:W-:Y:S04]  /*0ba0*/  STS.U16 [R8+UR20+0xc00], R33 ;  /* 0x000c002108007988 */ /* 0x010fe80008000414 */
[----:B------:R-:W-:Y:S04]  /*0bb0*/  STS.U16 [R8+UR20+0x1000], R37 ;  /* 0x0010002508007988 */ /* 0x000fe80008000414 */
[----:B------:R0:W-:Y:S04]  /*0bc0*/  STS.U16 [R8+UR20+0x1400], R40 ;  /* 0x0014002808007988 */ /* 0x0001e80008000414 */
[----:B------:R1:W-:Y:S01]  /*0bd0*/  STS.U16 [R8+UR20+0x1800], R43 ;  /* 0x0018002b08007988 */ /* 0x0003e20008000414 */
[----:B0-----:R-:W-:-:S03]  /*0be0*/  IMAD.MOV.U32 R40, RZ, RZ, -0x800000 ;  /* 0xff800000ff287424 */ /* 0x001fc600078e00ff */
[----:B------:R0:W-:Y:S04]  /*0bf0*/  STS.U16 [R8+UR20+0x1c00], R45 ;  /* 0x001c002d08007988 */ /* 0x0001e80008000414 */
        /* <DEDUP_REMOVED lines=15> */
[----:B------:R0:W-:Y:S01]  /*0cf0*/  STS.U16 [R16+UR20+0x1e00], R11 ;  /* 0x001e000b10007988 */ /* 0x0001e20008000414 */
[----:B-1----:R-:W-:-:S03]  /*0d00*/  IMAD.MOV.U32 R43, RZ, RZ, -0x800000 ;  /* 0xff800000ff2b7424 */ /* 0x002fc600078e00ff */
        /* <DEDUP_REMOVED lines=8> */
[----:B------:R-:W-:Y:S05]  /*0d90*/  @!P0 BRA `(.L_x_0) ;  /* 0x0000002800a48947 */ /* 0x000fea0003800000 */
[----:B------:R-:W1:Y:S01]  /*0da0*/  LDC.64 R116, c[0x0][0x250] ;  /* 0x00009400ff747b82 */ /* 0x000e620000000a00 */
[--C-:B0-----:R-:W-:Y:S01]  /*0db0*/  SHF.R.U32.HI R3, RZ, 0x2, R136.reuse ;  /* 0x00000002ff037819 */ /* 0x101fe20000011688 */
[----:B------:R-:W-:Y:S01]  /*0dc0*/  ULDC UR4, c[0x0][0x258] ;  /* 0x0000960000047ab9 */ /* 0x000fe20000000800 */
[--C-:B------:R-:W-:Y:S01]  /*0dd0*/  SHF.R.U32.HI R4, RZ, 0x5, R136.reuse ;  /* 0x00000005ff047819 */ /* 0x100fe20000011688 */
[----:B------:R-:W-:Y:S01]  /*0de0*/  IMAD R5, R10, UR4, RZ ;  /* 0x000000040a057c24 */ /* 0x000fe2000f8e02ff */
[--C-:B------:R-:W-:Y:S01]  /*0df0*/  SHF.R.U32.HI R2, RZ, 0x1, R136.reuse ;  /* 0x00000001ff027819 */ /* 0x100fe20000011688 */
[----:B------:R-:W-:Y:S01]  /*0e00*/  ULDC.64 UR4, c[0x0][0x218] ;  /* 0x0000860000047ab9 */ /* 0x000fe20000000a00 */
[----:B------:R-:W-:Y:S01]  /*0e10*/  SGXT.U32 R3, R3, 0x3 ;  /* 0x000000030303781a */ /* 0x000fe20000000000 */
[----:B------:R-:W0:Y:S01]  /*0e20*/  LDC.64 R118, c[0x0][0x260] ;  /* 0x00009800ff767b82 */ /* 0x000e220000000a00 */
[----:B------:R-:W-:Y:S01]  /*0e30*/  R2UR UR21, R4 ;  /* 0x00000000041572ca */ /* 0x000fe200000e0000 */
[C---:B------:R-:W-:Y:S01]  /*0e40*/  IMAD.SHL.U32 R6, R5.reuse, 0x2, RZ ;  /* 0x0000000205067824 */ /* 0x040fe200078e00ff */
[----:B------:R-:W-:Y:S01]  /*0e50*/  SHF.R.U32.HI R4, RZ, 0x6, R136 ;  /* 0x00000006ff047819 */ /* 0x000fe20000011688 */
[----:B------:R-:W-:Y:S01]  /*0e60*/  IMAD.HI R5, R5, 0x2, RZ ;  /* 0x0000000205057827 */ /* 0x000fe200078e02ff */
[----:B------:R-:W-:Y:S01]  /*0e70*/  LOP3.LUT R140, R3, 0x70, R2, 0xf8, !PT ;  /* 0x00000070038c7812 */ /* 0x000fe200078ef802 */
[----:B------:R-:W-:Y:S01]  /*0e80*/  UIADD3 UR6, UR20, 0x4000, URZ ;  /* 0x0000400014067890 */ /* 0x000fe2000fffe03f */
[----:B------:R-:W-:Y:S01]  /*0e90*/  LOP3.LUT R3, R136, 0xc0, RZ, 0xc0, !PT ;  /* 0x000000c088037812 */ /* 0x000fe200078ec0ff */
[----:B------:R-:W2:Y:S01]  /*0ea0*/  LDC R28, c[0x0][0x268] ;  /* 0x00009a00ff1c7b82 */ /* 0x000ea20000000800 */
[----:B------:R-:W-:Y:S01]  /*0eb0*/  SGXT.U32 R4, R4, 0x2 ;  /* 0x000000020404781a */ /* 0x000fe20000000000 */
[----:B------:R-:W-:Y:S01]  /*0ec0*/  USHF.R.U32.HI UR6, URZ, 0x4, UR6 ;  /* 0x000000043f067899 */ /* 0x000fe20008011606 */
[----:B------:R-:W-:Y:S01]  /*0ed0*/  SHF.R.U32.HI R7, RZ, 0x2, R3 ;  /* 0x00000002ff077819 */ /* 0x000fe20000011603 */
[----:B------:R-:W-:Y:S01]  /*0ee0*/  IMAD.MOV.U32 R144, RZ, RZ, 0x3f800000 ;  /* 0x3f800000ff907424 */ /* 0x000fe200078e00ff */
[----:B------:R-:W-:Y:S01]  /*0ef0*/  LOP3.LUT R140, R140, R17, RZ, 0xfc, !PT ;  /* 0x000000118c8c7212 */ /* 0x000fe200078efcff */
[----:B------:R-:W-:Y:S01]  /*0f00*/  USGXT.U32 UR18, UR6, 0xe ;  /* 0x0000000e0612789a */ /* 0x000fe20008000000 */
[----:B------:R-:W-:Y:S01]  /*0f10*/  LOP3.LUT R150, R134, 0x6, RZ, 0xc0, !PT ;  /* 0x0000000686967812 */ /* 0x000fe200078ec0ff */
[----:B-1----:R-:W-:Y:S01]  /*0f20*/  IMAD R2, R116, UR7, RZ ;  /* 0x0000000774027c24 */ /* 0x002fe2000f8e02ff */
[----:B------:R-:W-:Y:S01]  /*0f30*/  CS2R R56, SRZ ;  /* 0x0000000000387805 */ /* 0x000fe2000001ff00 */
[----:B------:R-:W-:Y:S01]  /*0f40*/  IMAD R8, R4, R117, RZ ;  /* 0x0000007504087224 */ /* 0x000fe200078e02ff */
[----:B------:R-:W-:Y:S01]  /*0f50*/  UIADD3 UR10, UP0, UR18, 0x2, URZ ;  /* 0x00000002120a7890 */ /* 0x000fe2000ff1e03f */
[C---:B------:R-:W-:Y:S01]  /*0f60*/  IMAD.SHL.U32 R3, R2.reuse, 0x2, RZ ;  /* 0x0000000202037824 */ /* 0x040fe200078e00ff */
[----:B------:R-:W-:Y:S01]  /*0f70*/  CS2R R58, SRZ ;  /* 0x00000000003a7805 */ /* 0x000fe2000001ff00 */
[----:B------:R-:W-:Y:S01]  /*0f80*/  IMAD.SHL.U32 R116, R135, 0x2, RZ ;  /* 0x0000000287747824 */ /* 0x000fe200078e00ff */
[----:B------:R-:W-:Y:S01]  /*0f90*/  CS2R R60, SRZ ;  /* 0x00000000003c7805 */ /* 0x000fe2000001ff00 */
[----:B------:R-:W-:Y:S01]  /*0fa0*/  IMAD.HI R2, R2, 0x2, RZ ;  /* 0x0000000202027827 */ /* 0x000fe200078e02ff */
[----:B------:R-:W-:-:S02]  /*0fb0*/  IADD3 R99, P0, P1, R6, UR4, R3 ;  /* 0x0000000406637c10 */ /* 0x000fc4000f91e003 */
[----:B------:R-:W-:Y:S02]  /*0fc0*/  CS2R R62, SRZ ;  /* 0x00000000003e7805 */ /* 0x000fe4000001ff00 */
[----:B------:R-:W-:Y:S01]  /*0fd0*/  LOP3.LUT R116, R116, R7, RZ, 0x3c, !PT ;  /* 0x0000000774747212 */ /* 0x000fe200078e3cff */
[----:B------:R-:W-:Y:S01]  /*0fe0*/  IMAD R6, R117, 0x4, R8 ;  /* 0x0000000475067824 */ /* 0x000fe200078e0208 */
[----:B------:R-:W-:Y:S01]  /*0ff0*/  IADD3.X R19, R5, UR5, R2, P0, P1 ;  /* 0x0000000505137c10 */ /* 0x000fe200087e2402 */
[----:B0-----:R-:W-:Y:S01]  /*1000*/  IMAD R7, R10, R119, RZ ;  /* 0x000000770a077224 */ /* 0x001fe200078e02ff */
[----:B------:R-:W-:Y:S01]  /*1010*/  ULDC.64 UR4, c[0x0][0x220] ;  /* 0x0000880000047ab9 */ /* 0x000fe20000000a00 */
[C---:B------:R-:W-:Y:S01]  /*1020*/  IMAD R10, R117.reuse, 0x4, R6 ;  /* 0x00000004750a7824 */ /* 0x040fe200078e0206 */
[-C--:B------:R-:W-:Y:S01]  /*1030*/  LEA R122, P3, R6, R99.reuse, 0x1 ;  /* 0x00000063067a7211 */ /* 0x080fe200078608ff */
[----:B------:R-:W-:Y:S01]  /*1040*/  IMAD R118, R118, UR7, RZ ;  /* 0x0000000776767c24 */ /* 0x000fe2000f8e02ff */
[----:B------:R-:W-:Y:S01]  /*1050*/  LEA R120, P2, R8, R99, 0x1 ;  /* 0x0000006308787211 */ /* 0x000fe200078408ff */
[----:B------:R-:W-:Y:S01]  /*1060*/  IMAD R2, R117, 0x4, R10 ;  /* 0x0000000475027824 */ /* 0x000fe200078e020a */
[-C--:B------:R-:W-:Y:S01]  /*1070*/  LEA.HI.X.SX32 R123, R6, R19.reuse, 0x1, P3 ;  /* 0x00000013067b7211 */ /* 0x080fe200018f0eff */
[----:B------:R-:W-:Y:S01]  /*1080*/  IMAD.SHL.U32 R3, R118, 0x2, RZ ;  /* 0x0000000276037824 */ /* 0x000fe200078e00ff */
[----:B------:R-:W-:Y:S01]  /*1090*/  LEA.HI.X.SX32 R121, R8, R19, 0x1, P2 ;  /* 0x0000001308797211 */ /* 0x000fe200010f0eff */
[----:B------:R-:W-:Y:S01]  /*10a0*/  IMAD.SHL.U32 R12, R7, 0x2, RZ ;  /* 0x00000002070c7824 */ /* 0x000fe200078e00ff */
[-C--:B------:R-:W-:Y:S01]  /*10b0*/  LEA R126, P3, R2, R99.reuse, 0x1 ;  /* 0x00000063027e7211 */ /* 0x080fe200078608ff */
[----:B--2---:R-:W-:Y:S01]  /*10c0*/  IMAD R5, R4, R28, RZ ;  /* 0x0000001c04057224 */ /* 0x004fe200078e02ff */
[----:B------:R-:W-:Y:S01]  /*10d0*/  LEA R124, P2, R10, R99, 0x1 ;  /* 0x000000630a7c7211 */ /* 0x000fe200078408ff */
[C---:B------:R-:W-:Y:S01]  /*10e0*/  IMAD R4, R117.reuse, 0x4, R2 ;  /* 0x0000000475047824 */ /* 0x040fe200078e0202 */
[----:B------:R-:W-:Y:S01]  /*10f0*/  IADD3 R26, P0, P1, R12, UR4, R3 ;  /* 0x000000040c1a7c10 */ /* 0x000fe2000f91e003 */
[----:B------:R-:W-:Y:S01]  /*1100*/  IMAD R3, R28, 0x4, R5 ;  /* 0x000000041c037824 */ /* 0x000fe200078e0205 */
[-C--:B------:R-:W-:Y:S01]  /*1110*/  LEA.HI.X.SX32 R127, R2, R19.reuse, 0x1, P3 ;  /* 0x00000013027f7211 */ /* 0x080fe200018f0eff */
[C---:B------:R-:W-:Y:S01]  /*1120*/  IMAD R12, R117.reuse, 0x4, R4 ;  /* 0x00000004750c7824 */ /* 0x040fe200078e0204 */
[----:B------:R-:W-:Y:S01]  /*1130*/  LEA.HI.X.SX32 R125, R10, R19, 0x1, P2 ;  /* 0x000000130a7d7211 */ /* 0x000fe200010f0eff */
[----:B------:R-:W-:Y:S01]  /*1140*/  IMAD R9, R28, 0x4, R3 ;  /* 0x000000041c097824 */ /* 0x000fe200078e0203 */
[-C--:B------:R-:W-:Y:S01]  /*1150*/  LEA R128, P2, R4, R99.reuse, 0x1 ;  /* 0x0000006304807211 */ /* 0x080fe200078408ff */
[C---:B------:R-:W-:Y:S01]  /*1160*/  IMAD R14, R117.reuse, 0x4, R12 ;  /* 0x00000004750e7824 */ /* 0x040fe200078e020c */
[----:B------:R-:W-:Y:S01]  /*1170*/  LEA R130, P3, R12, R99, 0x1 ;  /* 0x000000630c827211 */ /* 0x000fe200078608ff */
        /* <DEDUP_REMOVED lines=9> */
[----:B------:R-:W-:Y:S01]  /*1210*/  LEA.HI.X.SX32 R133, R14, R19, 0x1, P2 ;  /* 0x000000130e857211 */ /* 0x000fe200010f0eff */
[C---:B------:R-:W-:Y:S01]  /*1220*/  IMAD R2, R117.reuse, 0x4, R8 ;  /* 0x0000000475027824 */ /* 0x040fe200078e0208 */
[----:B------:R-:W-:Y:S01]  /*1230*/  LEA R112, P4, R8, R99, 0x1 ;  /* 0x0000006308707211 */ /* 0x000fe200078808ff */
[----:B------:R-:W-:Y:S01]  /*1240*/  IMAD R17, R28, 0x4, R15 ;  /* 0x000000041c117824 */ /* 0x000fe200078e020f */
[-C--:B------:R-:W-:Y:S01]  /*1250*/  LEA.HI.X.SX32 R115, R6, R19.reuse, 0x1, P3 ;  /* 0x0000001306737211 */ /* 0x080fe200018f0eff */
[----:B------:R-:W-:Y:S01]  /*1260*/  IMAD R10, R117, 0x4, R2 ;  /* 0x00000004750a7824 */ /* 0x000fe200078e0202 */
[----:B------:R-:W-:Y:S01]  /*1270*/  LEA.HI.X.SX32 R113, R8, R19, 0x1, P4 ;  /* 0x0000001308717211 */ /* 0x000fe200020f0eff */
[----:B------:R-:W-:Y:S01]  /*1280*/  IMAD.HI R118, R118, 0x2, RZ ;  /* 0x0000000276767827 */ /* 0x000fe200078e02ff */
[----:B------:R-:W-:-:S02]  /*1290*/  LEA R110, P2, R2, R99, 0x1 ;  /* 0x00000063026e7211 */ /* 0x000fc400078408ff */
[----:B------:R-:W-:Y:S02]  /*12a0*/  CS2R R64, SRZ ;  /* 0x0000000000407805 */ /* 0x000fe4000001ff00 */
[----:B------:R-:W-:Y:S01]  /*12b0*/  LEA R108, P3, R10, R99, 0x1 ;  /* 0x000000630a6c7211 */ /* 0x000fe200078608ff */
[----:B------:R-:W-:Y:S01]  /*12c0*/  IMAD R4, R117, 0x4, R10 ;  /* 0x0000000475047824 */ /* 0x000fe200078e020a */
[-C--:B------:R-:W-:Y:S01]  /*12d0*/  LEA.HI.X.SX32 R111, R2, R19.reuse, 0x1, P2 ;  /* 0x00000013026f7211 */ /* 0x080fe200010f0eff */
[----:B------:R-:W-:Y:S01]  /*12e0*/  IMAD.HI R7, R7, 0x2, RZ ;  /* 0x0000000207077827 */ /* 0x000fe200078e02ff */
[----:B------:R-:W-:Y:S02]  /*12f0*/  LEA.HI.X.SX32 R109, R10, R19, 0x1, P3 ;  /* 0x000000130a6d7211 */ /* 0x000fe400018f0eff */
[----:B------:R-:W-:Y:S02]  /*1300*/  CS2R R66, SRZ ;  /* 0x0000000000427805 */ /* 0x000fe4000001ff00 */
[C---:B------:R-:W-:Y:S01]  /*1310*/  LEA R106, P4, R4.reuse, R99, 0x1 ;  /* 0x00000063046a7211 */ /* 0x040fe200078808ff */
[----:B------:R-:W-:Y:S01]  /*1320*/  IMAD R12, R117, 0x4, R4 ;  /* 0x00000004750c7824 */ /* 0x000fe200078e0204 */
[----:B------:R-:W-:Y:S01]  /*1330*/  IADD3.X R118, R7, UR5, R118, P0, P1 ;  /* 0x0000000507767c10 */ /* 0x000fe200087e2476 */
[----:B------:R-:W-:Y:S01]  /*1340*/  UMOV UR5, URZ ;  /* 0x0000003f00057c82 */ /* 0x000fe20008000000 */
[----:B------:R-:W-:Y:S01]  /*1350*/  LEA.HI.X.SX32 R107, R4, R19, 0x1, P4 ;  /* 0x00000013046b7211 */ /* 0x000fe200020f0eff */
[----:B------:R-:W-:Y:S01]  /*1360*/  IMAD R6, R117, 0x4, R12 ;  /* 0x0000000475067824 */ /* 0x000fe200078e020c */
[-C--:B------:R-:W-:Y:S01]  /*1370*/  LEA R104, P2, R12, R99.reuse, 0x1 ;  /* 0x000000630c687211 */ /* 0x080fe200078408ff */
[----:B------:R-:W-:Y:S01]  /*1380*/  UIADD3.X UR11, UR5, 0x40000040, URZ, UP0, !UPT ;  /* 0x40000040050b7890 */ /* 0x000fe200087fe43f */
[-C--:B------:R-:W-:Y:S01]  /*1390*/  LEA R94, P1, R3, R26.reuse, 0x1 ;  /* 0x0000001a035e7211 */ /* 0x080fe200078208ff */
[----:B------:R-:W-:Y:S01]  /*13a0*/  IMAD R8, R117, 0x4, R6 ;  /* 0x0000000475087824 */ /* 0x000fe200078e0206 */
[-C--:B------:R-:W-:Y:S01]  /*13b0*/  LEA R102, P3, R6, R99.reuse, 0x1 ;  /* 0x0000006306667211 */ /* 0x080fe200078608ff */
[----:B------:R-:W-:Y:S01]  /*13c0*/  IMAD.MOV.U32 R142, RZ, RZ, -0x800000 ;  /* 0xff800000ff8e7424 */ /* 0x000fe200078e00ff */
[----:B------:R-:W-:Y:S01]  /*13d0*/  LEA R96, P0, R5, R26, 0x1 ;  /* 0x0000001a05607211 */ /* 0x000fe200078008ff */
[----:B------:R-:W-:Y:S01]  /*13e0*/  IMAD R2, R117, 0x4, R8 ;  /* 0x0000000475027824 */ /* 0x000fe200078e0208 */
[-C--:B------:R-:W-:Y:S01]  /*13f0*/  LEA R100, P4, R8, R99.reuse, 0x1 ;  /* 0x0000006308647211 */ /* 0x080fe200078808ff */
[----:B------:R-:W-:Y:S01]  /*1400*/  IMAD.MOV.U32 R141, RZ, RZ, RZ ;  /* 0x000000ffff8d7224 */ /* 0x000fe200078e00ff */
[-C--:B------:R-:W-:Y:S01]  /*1410*/  LEA.HI.X.SX32 R95, R3, R118.reuse, 0x1, P1 ;  /* 0x00000076035f7211 */ /* 0x080fe200008f0eff */
[----:B------:R-:W-:Y:S01]  /*1420*/  IMAD.MOV.U32 R139, RZ, RZ, RZ ;  /* 0x000000ffff8b7224 */ /* 0x000fe200078e00ff */
[C---:B------:R-:W-:Y:S01]  /*1430*/  LEA R98, P5, R2.reuse, R99, 0x1 ;  /* 0x0000006302627211 */ /* 0x040fe200078a08ff */
[----:B------:R-:W-:Y:S01]  /*1440*/  IMAD.MOV.U32 R145, RZ, RZ, -0x800000 ;  /* 0xff800000ff917424 */ /* 0x000fe200078e00ff */
[----:B------:R-:W-:Y:S01]  /*1450*/  LEA.HI.X.SX32 R97, R5, R118, 0x1, P0 ;  /* 0x0000007605617211 */ /* 0x000fe200000f0eff */
[----:B------:R-:W-:Y:S01]  /*1460*/  IMAD.MOV.U32 R143, RZ, RZ, 0x3f800000 ;  /* 0x3f800000ff8f7424 */ /* 0x000fe200078e00ff */
[-C--:B------:R-:W-:Y:S01]  /*1470*/  LEA.HI.X.SX32 R99, R2, R19.reuse, 0x1, P5 ;  /* 0x0000001302637211 */ /* 0x080fe200028f0eff */
[----:B------:R-:W-:Y:S01]  /*1480*/  IMAD R2, R28, 0x4, R17 ;  /* 0x000000041c027824 */ /* 0x000fe200078e0211 */
[----:B------:R-:W-:-:S02]  /*1490*/  LEA.HI.X.SX32 R103, R6, R19, 0x1, P3 ;  /* 0x0000001306677211 */ /* 0x000fc400018f0eff */
[----:B------:R-:W-:Y:S02]  /*14a0*/  CS2R R68, SRZ ;  /* 0x0000000000447805 */ /* 0x000fe4000001ff00 */
[----:B------:R-:W-:Y:S01]  /*14b0*/  LEA.HI.X.SX32 R105, R12, R19, 0x1, P2 ;  /* 0x000000130c697211 */ /* 0x000fe200010f0eff */
[C---:B------:R-:W-:Y:S01]  /*14c0*/  IMAD R4, R28.reuse, 0x4, R2 ;  /* 0x000000041c047824 */ /* 0x040fe200078e0202 */
[-C--:B------:R-:W-:Y:S02]  /*14d0*/  LEA R92, P2, R9, R26.reuse, 0x1 ;  /* 0x0000001a095c7211 */ /* 0x080fe400078408ff */
[----:B------:R-:W-:Y:S02]  /*14e0*/  CS2R R70, SRZ ;  /* 0x0000000000467805 */ /* 0x000fe4000001ff00 */
[----:B------:R-:W-:Y:S01]  /*14f0*/  LEA R90, P0, R11, R26, 0x1 ;  /* 0x0000001a0b5a7211 */ /* 0x000fe200078008ff */
[----:B------:R-:W-:Y:S01]  /*1500*/  IMAD R3, R28, 0x4, R4 ;  /* 0x000000041c037824 */ /* 0x000fe200078e0204 */
[----:B------:R-:W-:-:S02]  /*1510*/  LEA.HI.X.SX32 R93, R9, R118, 0x1, P2 ;  /* 0x00000076095d7211 */ /* 0x000fc400010f0eff */
[----:B------:R-:W-:Y:S02]  /*1520*/  CS2R R72, SRZ ;  /* 0x0000000000487805 */ /* 0x000fe4000001ff00 */
[----:B------:R-:W-:Y:S01]  /*1530*/  LEA.HI.X.SX32 R91, R11, R118, 0x1, P0 ;  /* 0x000000760b5b7211 */ /* 0x000fe200000f0eff */
[C---:B------:R-:W-:Y:S01]  /*1540*/  IMAD R5, R28.reuse, 0x4, R3 ;  /* 0x000000041c057824 */ /* 0x040fe200078e0203 */
[-C--:B------:R-:W-:Y:S02]  /*1550*/  LEA R88, P1, R13, R26.reuse, 0x1 ;  /* 0x0000001a0d587211 */ /* 0x080fe400078208ff */
[----:B------:R-:W-:Y:S02]  /*1560*/  CS2R R74, SRZ ;  /* 0x00000000004a7805 */ /* 0x000fe4000001ff00 */
[-C--:B------:R-:W-:Y:S01]  /*1570*/  LEA R22, P2, R15, R26.reuse, 0x1 ;  /* 0x0000001a0f167211 */ /* 0x080fe200078408ff */
[----:B------:R-:W-:Y:S01]  /*1580*/  IMAD R6, R28, 0x4, R5 ;  /* 0x000000041c067824 */ /* 0x000fe200078e0205 */
[----:B------:R-:W-:-:S02]  /*1590*/  LEA R20, P0, R17, R26, 0x1 ;  /* 0x0000001a11147211 */ /* 0x000fc400078008ff */
[----:B------:R-:W-:Y:S02]  /*15a0*/  CS2R R76, SRZ ;  /* 0x00000000004c7805 */ /* 0x000fe4000001ff00 */
[-C--:B------:R-:W-:Y:S01]  /*15b0*/  LEA.HI.X.SX32 R89, R13, R118.reuse, 0x1, P1 ;  /* 0x000000760d597211 */ /* 0x080fe200008f0eff */
[C---:B------:R-:W-:Y:S01]  /*15c0*/  IMAD R7, R28.reuse, 0x4, R6 ;  /* 0x000000041c077824 */ /* 0x040fe200078e0206 */
[-C--:B------:R-:W-:Y:S02]  /*15d0*/  LEA.HI.X.SX32 R23, R15, R118.reuse, 0x1, P2 ;  /* 0x000000760f177211 */ /* 0x080fe400010f0eff */
[----:B------:R-:W-:Y:S02]  /*15e0*/  CS2R R78, SRZ ;  /* 0x00000000004e7805 */ /* 0x000fe4000001ff00 */
[----:B------:R-:W-:Y:S01]  /*15f0*/  LEA.HI.X.SX32 R21, R17, R118, 0x1, P0 ;  /* 0x0000007611157211 */ /* 0x000fe200000f0eff */
[----:B------:R-:W-:Y:S01]  /*1600*/  IMAD R24, R28, 0x4, R7 ;  /* 0x000000041c187824 */ /* 0x000fe200078e0207 */
[----:B------:R-:W-:-:S02]  /*1610*/  LEA R18, P1, R2, R26, 0x1 ;  /* 0x0000001a02127211 */ /* 0x000fc400078208ff */
[----:B------:R-:W-:Y:S02]  /*1620*/  CS2R R80, SRZ ;  /* 0x0000000000507805 */ /* 0x000fe4000001ff00 */
[-C--:B------:R-:W-:Y:S01]  /*1630*/  LEA R16, P2, R4, R26.reuse, 0x1 ;  /* 0x0000001a04107211 */ /* 0x080fe200078408ff */
[----:B------:R-:W-:Y:S01]  /*1640*/  IMAD R25, R28, 0x4, R24 ;  /* 0x000000041c197824 */ /* 0x000fe200078e0218 */
[----:B------:R-:W-:Y:S02]  /*1650*/  LEA R14, P0, R3, R26, 0x1 ;  /* 0x0000001a030e7211 */ /* 0x000fe400078008ff */
[----:B------:R-:W-:Y:S02]  /*1660*/  CS2R R82, SRZ ;  /* 0x0000000000527805 */ /* 0x000fe4000001ff00 */
[----:B------:R-:W-:Y:S02]  /*1670*/  LEA.HI.X.SX32 R101, R8, R19, 0x1, P4 ;  /* 0x0000001308657211 */ /* 0x000fe400020f0eff */
[----:B------:R-:W-:-:S02]  /*1680*/  CS2R R84, SRZ ;  /* 0x0000000000547805 */ /* 0x000fc4000001ff00 */
[-C--:B------:R-:W-:Y:S02]  /*1690*/  LEA.HI.X.SX32 R19, R2, R118.reuse, 0x1, P1 ;  /* 0x0000007602137211 */ /* 0x080fe400008f0eff */
[----:B------:R-:W-:Y:S02]  /*16a0*/  CS2R R86, SRZ ;  /* 0x0000000000567805 */ /* 0x000fe4000001ff00 */
[-C--:B------:R-:W-:Y:S01]  /*16b0*/  LEA.HI.X.SX32 R17, R4, R118.reuse, 0x1, P2 ;  /* 0x0000007604117211 */ /* 0x080fe200010f0eff */
[----:B------:R-:W-:Y:S01]  /*16c0*/  UMOV UR4, URZ ;  /* 0x0000003f00047c82 */ /* 0x000fe20008000000 */
[----:B------:R-:W-:Y:S01]  /*16d0*/  LEA.HI.X.SX32 R15, R3, R118, 0x1, P0 ;  /* 0x00000076030f7211 */ /* 0x000fe200000f0eff */
[----:B------:R-:W-:Y:S01]  /*16e0*/  IMAD R3, R28, 0x4, R25 ;  /* 0x000000041c037824 */ /* 0x000fe200078e0219 */
[CC--:B------:R-:W-:Y:S01]  /*16f0*/  LEA R12, P1, R5.reuse, R26.reuse, 0x1 ;  /* 0x0000001a050c7211 */ /* 0x0c0fe200078208ff */
[----:B------:R-:W-:Y:S01]  /*1700*/  UIADD3.64 UR26, UR10, 0x2, URZ ;  /* 0x000000020a1a7897 */ /* 0x000fe2000fffe03f */
[C---:B------:R-:W-:Y:S01]  /*1710*/  LEA R10, P2, R6.reuse, R26, 0x1 ;  /* 0x0000001a060a7211 */ /* 0x040fe200078408ff */
[----:B------:R-:W-:Y:S01]  /*1720*/  UIADD3.64 UR14, UR10, 0x4, URZ ;  /* 0x000000040a0e7897 */ /* 0x000fe2000fffe03f */
[-C--:B------:R-:W-:Y:S01]  /*1730*/  LEA.HI.X.SX32 R13, R5, R118.reuse, 0x1, P1 ;  /* 0x00000076050d7211 */ /* 0x080fe200008f0eff */
[----:B------:R-:W-:Y:S01]  /*1740*/  ULDC UR28, c[0x0][0x238] ;  /* 0x00008e00001c7ab9 */ /* 0x000fe20000000800 */
[----:B------:R-:W-:Y:S01]  /*1750*/  LEA.HI.X.SX32 R11, R6, R118, 0x1, P2 ;  /* 0x00000076060b7211 */ /* 0x000fe200010f0eff */
[----:B------:R-:W-:Y:S01]  /*1760*/  UMOV UR19, 0x40000040 ;  /* 0x4000004000137882 */ /* 0x000fe20000000000 */
[----:B------:R-:W-:-:S02]  /*1770*/  LEA R8, P0, R7, R26, 0x1 ;  /* 0x0000001a07087211 */ /* 0x000fc400078008ff */
[CC--:B------:R-:W-:Y:S02]  /*1780*/  LEA R6, P1, R24.reuse, R26.reuse, 0x1 ;  /* 0x0000001a18067211 */ /* 0x0c0fe400078208ff */
[-C--:B------:R-:W-:Y:S02]  /*1790*/  LEA R4, P2, R25, R26.reuse, 0x1 ;  /* 0x0000001a19047211 */ /* 0x080fe400078408ff */
[----:B------:R-:W-:Y:S02]  /*17a0*/  LEA R2, P3, R3, R26, 0x1 ;  /* 0x0000001a03027211 */ /* 0x000fe400078608ff */
[-C--:B------:R-:W-:Y:S02]  /*17b0*/  LEA.HI.X.SX32 R9, R7, R118.reuse, 0x1, P0 ;  /* 0x0000007607097211 */ /* 0x080fe400000f0eff */
[-C--:B------:R-:W-:Y:S02]  /*17c0*/  LEA.HI.X.SX32 R7, R24, R118.reuse, 0x1, P1 ;  /* 0x0000007618077211 */ /* 0x080fe400008f0eff */
[----:B------:R-:W-:-:S02]  /*17d0*/  LEA.HI.X.SX32 R5, R25, R118, 0x1, P2 ;  /* 0x0000007619057211 */ /* 0x000fc400010f0eff */
[----:B------:R-:W-:Y:S02]  /*17e0*/  LEA.HI.X.SX32 R3, R3, R118, 0x1, P3 ;  /* 0x0000007603037211 */ /* 0x000fe400018f0eff */
[----:B------:R-:W-:Y:S02]  /*17f0*/  LOP3.LUT R138, R116, 0x40, RZ, 0x3c, !PT ;  /* 0x00000040748a7812 */ /* 0x000fe400078e3cff */
[----:B------:R-:W-:-:S07]  /*1800*/  LOP3.LUT R118, R140, 0x8, RZ, 0xfc, !PT ;  /* 0x000000088c767812 */ /* 0x000fce00078efcff */
.L_x_1:
[----:B------:R-:W-:-:S04]  /*1810*/  IMAD.WIDE R24, R141, 0x2, R120 ;  /* 0x000000028d187825 */ /* 0x000fc800078e0278 */
[C---:B------:R-:W-:Y:S01]  /*1820*/  IMAD.WIDE R26, R141.reuse, 0x2, R122 ;  /* 0x000000028d1a7825 */ /* 0x040fe200078e027a */
[----:B------:R0:W2:Y:S03]  /*1830*/  LDG.E.U16 R45, desc[UR22][R24.64] ;  /* 0x00000016182d7981 */ /* 0x0000a6000c1e1500 */
[C---:B------:R-:W-:Y:S01]  /*1840*/  IMAD.WIDE R28, R141.reuse, 0x2, R124 ;  /* 0x000000028d1c7825 */ /* 0x040fe200078e027c */
[----:B------:R1:W3:Y:S03]  /*1850*/  LDG.E.U16 R47, desc[UR22][R26.64] ;  /* 0x000000161a2f7981 */ /* 0x0002e6000c1e1500 */
[C---:B------:R-:W-:Y:S01]  /*1860*/  IMAD.WIDE R30, R141.reuse, 0x2, R126 ;  /* 0x000000028d1e7825 */ /* 0x040fe200078e027e */
[----:B------:R4:W5:Y:S03]  /*1870*/  LDG.E.U16 R49, desc[UR22][R28.64] ;  /* 0x000000161c317981 */ /* 0x000966000c1e1500 */
[C---:B------:R-:W-:Y:S01]  /*1880*/  IMAD.WIDE R32, R141.reuse, 0x2, R128 ;  /* 0x000000028d207825 */ /* 0x040fe200078e0280 */
[----:B------:R4:W3:Y:S03]  /*1890*/  LDG.E.U16 R51, desc[UR22][R30.64] ;  /* 0x000000161e337981 */ /* 0x0008e6000c1e1500 */
[C---:B------:R-:W-:Y:S01]  /*18a0*/  IMAD.WIDE R34, R141.reuse, 0x2, R130 ;  /* 0x000000028d227825 */ /* 0x040fe200078e0282 */
[----:B------:R4:W3:Y:S03]  /*18b0*/  LDG.E.U16 R53, desc[UR22][R32.64] ;  /* 0x0000001620357981 */ /* 0x0008e6000c1e1500 */
[C---:B0-----:R-:W-:Y:S01]  /*18c0*/  IMAD.WIDE R24, R141.reuse, 0x2, R132 ;  /* 0x000000028d187825 */ /* 0x041fe200078e0284 */
[----:B------:R0:W3:Y:S03]  /*18d0*/  LDG.E.U16 R55, desc[UR22][R34.64] ;  /* 0x0000001622377981 */ /* 0x0000e6000c1e1500 */
[----:B------:R-:W-:-:S02]  /*18e0*/  IMAD.WIDE R36, R141, 0x2, R112 ;  /* 0x000000028d247825 */ /* 0x000fc400078e0270 */
[----:B------:R-:W3:Y:S02]  /*18f0*/  LDG.E.U16 R25, desc[UR22][R24.64] ;  /* 0x0000001618197981 */ /* 0x000ee4000c1e1500 */
[C---:B------:R-:W-:Y:S02]  /*1900*/  IMAD.WIDE R38, R141.reuse, 0x2, R108 ;  /* 0x000000028d267825 */ /* 0x040fe400078e026c */
[----:B------:R-:W3:Y:S02]  /*1910*/  LDG.E.U16 R37, desc[UR22][R36.64] ;  /* 0x0000001624257981 */ /* 0x000ee4000c1e1500 */
[C---:B------:R-:W-:Y:S02]  /*1920*/  IMAD.WIDE R40, R141.reuse, 0x2, R104 ;  /* 0x000000028d287825 */ /* 0x040fe400078e0268 */
[----:B------:R-:W3:Y:S02]  /*1930*/  LDG.E.U16 R39, desc[UR22][R38.64] ;  /* 0x0000001626277981 */ /* 0x000ee4000c1e1500 */
[----:B------:R-:W-:-:S02]  /*1940*/  IMAD.WIDE R42, R141, 0x2, R100 ;  /* 0x000000028d2a7825 */ /* 0x000fc400078e0264 */
[----:B------:R-:W3:Y:S02]  /*1950*/  LDG.E.U16 R41, desc[UR22][R40.64] ;  /* 0x0000001628297981 */ /* 0x000ee4000c1e1500 */
[C---:B-1----:R-:W-:Y:S02]  /*1960*/  IMAD.WIDE R26, R141.reuse, 0x2, R114 ;  /* 0x000000028d1a7825 */ /* 0x042fe400078e0272 */
[----:B------:R-:W3:Y:S02]  /*1970*/  LDG.E.U16 R43, desc[UR22][R42.64] ;  /* 0x000000162a2b7981 */ /* 0x000ee4000c1e1500 */
[C---:B----4-:R-:W-:Y:S02]  /*1980*/  IMAD.WIDE R28, R141.reuse, 0x2, R110 ;  /* 0x000000028d1c7825 */ /* 0x050fe400078e026e */
[----:B------:R1:W4:Y:S02]  /*1990*/  LDG.E.U16 R147, desc[UR22][R26.64] ;  /* 0x000000161a937981 */ /* 0x000324000c1e1500 */
[----:B------:R-:W-:-:S02]  /*19a0*/  IMAD.WIDE R30, R141, 0x2, R106 ;  /* 0x000000028d1e7825 */ /* 0x000fc400078e026a */
[----:B------:R1:W4:Y:S02]  /*19b0*/  LDG.E.U16 R149, desc[UR22][R28.64] ;  /* 0x000000161c957981 */ /* 0x000324000c1e1500 */
[C---:B------:R-:W-:Y:S02]  /*19c0*/  IMAD.WIDE R32, R141.reuse, 0x2, R102 ;  /* 0x000000028d207825 */ /* 0x040fe400078e0266 */
[----:B------:R1:W4:Y:S02]  /*19d0*/  LDG.E.U16 R151, desc[UR22][R30.64] ;  /* 0x000000161e977981 */ /* 0x000324000c1e1500 */
[----:B0-----:R-:W-:Y:S02]  /*19e0*/  IMAD.WIDE R34, R141, 0x2, R98 ;  /* 0x000000028d227825 */ /* 0x001fe400078e0262 */
[----:B------:R0:W4:Y:S04]  /*19f0*/  LDG.E.U16 R153, desc[UR22][R32.64] ;  /* 0x0000001620997981 */ /* 0x000128000c1e1500 */
[----:B------:R0:W4:Y:S01]  /*1a00*/  LDG.E.U16 R155, desc[UR22][R34.64] ;  /* 0x00000016229b7981 */ /* 0x000122000c1e1500 */
[----:B------:R-:W-:Y:S01]  /*1a10*/  BAR.SYNC.DEFER_BLOCKING 0x0 ;  /* 0x0000000000007b1d */ /* 0x000fe20000010000 */
[----:B------:R-:W-:-:S04]  /*1a20*/  USHF.L.U32 UR6, UR21, 0x7, URZ ;  /* 0x0000000715067899 */ /* 0x000fc8000800063f */
[----:B------:R-:W-:Y:S01]  /*1a30*/  ULOP3.LUT UR6, UR6, 0x200, URZ, 0xc0, !UPT ;  /* 0x0000020006067892 */ /* 0x000fe2000f8ec03f */
[----:B-1----:R-:W-:-:S03]  /*1a40*/  IMAD.WIDE R26, R139, 0x2, R94 ;  /* 0x000000028b1a7825 */ /* 0x002fc600078e025e */
[----:B------:R-:W-:Y:S01]  /*1a50*/  ULEA.HI UR6, UR20, UR6, URZ, 0x1c ;  /* 0x0000000614067291 */ /* 0x000fe2000f8fe03f */
[----:B------:R-:W-:-:S04]  /*1a60*/  IMAD.WIDE R28, R139, 0x2, R92 ;  /* 0x000000028b1c7825 */ /* 0x000fc800078e025c */
[----:B------:R-:W-:Y:S01]  /*1a70*/  IMAD.WIDE R30, R139, 0x2, R90 ;  /* 0x000000028b1e7825 */ /* 0x000fe200078e025a */
[----:B------:R-:W-:-:S03]  /*1a80*/  ULOP3.LUT UR16, UR6, 0x3fff, URZ, 0xc0, !UPT ;  /* 0x00003fff06107892 */ /* 0x000fc6000f8ec03f */
[----:B0-----:R-:W-:-:S04]  /*1a90*/  IMAD.WIDE R32, R139, 0x2, R88 ;  /* 0x000000028b207825 */ /* 0x001fc800078e0258 */
[----:B------:R-:W-:Y:S01]  /*1aa0*/  IMAD.WIDE R34, R139, 0x2, R22 ;  /* 0x000000028b227825 */ /* 0x000fe200078e0216 */
[----:B------:R-:W-:-:S03]  /*1ab0*/  UMOV UR17, 0x40000040 ;  /* 0x4000004000117882 */ /* 0x000fc60000000000 */
[----:B------:R-:W-:Y:S01]  /*1ac0*/  IMAD.WIDE R164, R139, 0x2, R8 ;  /* 0x000000028ba47825 */ /* 0x000fe200078e0208 */
[----:B------:R-:W-:Y:S01]  /*1ad0*/  UIADD3 UR8, UP0, UR16, 0x80, URZ ;  /* 0x0000008010087890 */ /* 0x000fe2000ff1e03f */
[----:B------:R-:W-:-:S03]  /*1ae0*/  UMOV UR6, URZ ;  /* 0x0000003f00067c82 */ /* 0x000fc60008000000 */
[----:B------:R-:W-:Y:S01]  /*1af0*/  UIADD3.X UR9, UR6, 0x40000040, URZ, UP0, !UPT ;  /* 0x4000004006097890 */ /* 0x000fe200087fe43f */
[----:B--2---:R-:W-:Y:S04]  /*1b00*/  STS.U16 [R116+UR20+0x4000], R45 ;  /* 0x0040002d74007988 */ /* 0x004fe80008000414 */
[----:B-----5:R-:W-:Y:S04]  /*1b10*/  STS.U16 [R116+UR20+0x4400], R49 ;  /* 0x0044003174007988 */ /* 0x020fe80008000414 */
[----:B---3--:R-:W-:Y:S04]  /*1b20*/  STS.U16 [R116+UR20+0x4800], R53 ;  /* 0x0048003574007988 */ /* 0x008fe80008000414 */
[----:B------:R0:W-:Y:S04]  /*1b30*/  STS.U16 [R116+UR20+0x4c00], R25 ;  /* 0x004c001974007988 */ /* 0x0001e80008000414 */
[----:B------:R1:W-:Y:S04]  /*1b40*/  STS.U16 [R116+UR20+0x5000], R37 ;  /* 0x0050002574007988 */ /* 0x0003e80008000414 */
[----:B------:R2:W-:Y:S04]  /*1b50*/  STS.U16 [R116+UR20+0x5400], R39 ;  /* 0x0054002774007988 */ /* 0x0005e80008000414 */
[----:B------:R3:W-:Y:S04]  /*1b60*/  STS.U16 [R116+UR20+0x5800], R41 ;  /* 0x0058002974007988 */ /* 0x0007e80008000414 */
[----:B------:R5:W-:Y:S04]  /*1b70*/  STS.U16 [R116+UR20+0x5c00], R43 ;  /* 0x005c002b74007988 */ /* 0x000be80008000414 */
[----:B------:R-:W-:Y:S04]  /*1b80*/  STS.U16 [R138+UR20+0x4200], R47 ;  /* 0x0042002f8a007988 */ /* 0x000fe80008000414 */
[----:B------:R-:W-:Y:S04]  /*1b90*/  STS.U16 [R138+UR20+0x4600], R51 ;  /* 0x004600338a007988 */ /* 0x000fe80008000414 */
[----:B------:R-:W-:Y:S04]  /*1ba0*/  STS.U16 [R138+UR20+0x4a00], R55 ;  /* 0x004a00378a007988 */ /* 0x000fe80008000414 */
[----:B----4-:R4:W-:Y:S04]  /*1bb0*/  STS.U16 [R138+UR20+0x4e00], R147 ;  /* 0x004e00938a007988 */ /* 0x0109e80008000414 */
[----:B------:R4:W-:Y:S04]  /*1bc0*/  STS.U16 [R138+UR20+0x5200], R149 ;  /* 0x005200958a007988 */ /* 0x0009e80008000414 */
[----:B------:R4:W-:Y:S04]  /*1bd0*/  STS.U16 [R138+UR20+0x5600], R151 ;  /* 0x005600978a007988 */ /* 0x0009e80008000414 */
[----:B------:R4:W-:Y:S04]  /*1be0*/  STS.U16 [R138+UR20+0x5a00], R153 ;  /* 0x005a00998a007988 */ /* 0x0009e80008000414 */
[----:B------:R4:W-:Y:S01]  /*1bf0*/  STS.U16 [R138+UR20+0x5e00], R155 ;  /* 0x005e009b8a007988 */ /* 0x0009e20008000414 */
[----:B------:R0:W-:Y:S06]  /*1c00*/  MEMBAR.ALL.CTA ;  /* 0x0000000000007992 */ /* 0x0001ec0000008000 */
[----:B0-----:R-:W0:Y:S01]  /*1c10*/  FENCE.VIEW.ASYNC.S ;  /* 0x00000000000073c6 */ /* 0x001e220000000000 */
[C---:B------:R-:W-:Y:S01]  /*1c20*/  IMAD.WIDE R24, R139.reuse, 0x2, R96 ;  /* 0x000000028b187825 */ /* 0x040fe200078e0260 */
[----:B0-----:R-:W-:Y:S03]  /*1c30*/  BAR.SYNC.DEFER_BLOCKING 0x0 ;  /* 0x0000000000007b1d */ /* 0x001fe60000010000 */
[----:B-1----:R-:W-:-:S04]  /*1c40*/  IMAD.WIDE R36, R139, 0x2, R18 ;  /* 0x000000028b247825 */ /* 0x002fc800078e0212 */
[----:B--2---:R-:W-:-:S04]  /*1c50*/  IMAD.WIDE R38, R139, 0x2, R16 ;  /* 0x000000028b267825 */ /* 0x004fc800078e0210 */
[----:B---3--:R-:W-:-:S04]  /*1c60*/  IMAD.WIDE R40, R139, 0x2, R14 ;  /* 0x000000028b287825 */ /* 0x008fc800078e020e */
[C---:B-----5:R-:W-:Y:S01]  /*1c70*/  IMAD.WIDE R42, R139.reuse, 0x2, R12 ;  /* 0x000000028b2a7825 */ /* 0x060fe200078e020c */
[----:B------:R0:W2:Y:S04]  /*1c80*/  LDG.E.U16 R167, desc[UR22][R24.64] ;  /* 0x0000001618a77981 */ /* 0x0000a8000c1e1500 */
[----:B----4-:R-:W3:Y:S04]  /*1c90*/  LDG.E.U16 R147, desc[UR22][R26.64] ;  /* 0x000000161a937981 */ /* 0x010ee8000c1e1500 */
[----:B------:R-:W4:Y:S01]  /*1ca0*/  LDG.E.U16 R169, desc[UR22][R28.64] ;  /* 0x000000161ca97981 */ /* 0x000f22000c1e1500 */
[----:B0-----:R-:W-:-:S03]  /*1cb0*/  IMAD.WIDE R24, R139, 0x2, R20 ;  /* 0x000000028b187825 */ /* 0x001fc600078e0214 */
[----:B------:R-:W5:Y:S04]  /*1cc0*/  LDG.E.U16 R149, desc[UR22][R30.64] ;  /* 0x000000161e957981 */ /* 0x000f68000c1e1500 */
[----:B------:R-:W3:Y:S04]  /*1cd0*/  LDG.E.U16 R171, desc[UR22][R32.64] ;  /* 0x0000001620ab7981 */ /* 0x000ee8000c1e1500 */
[----:B------:R-:W5:Y:S04]  /*1ce0*/  LDG.E.U16 R151, desc[UR22][R34.64] ;  /* 0x0000001622977981 */ /* 0x000f68000c1e1500 */
[----:B------:R-:W3:Y:S04]  /*1cf0*/  LDG.E.U16 R173, desc[UR22][R24.64] ;  /* 0x0000001618ad7981 */ /* 0x000ee8000c1e1500 */
[----:B------:R-:W5:Y:S04]  /*1d00*/  LDG.E.U16 R153, desc[UR22][R36.64] ;  /* 0x0000001624997981 */ /* 0x000f68000c1e1500 */
[----:B------:R-:W5:Y:S04]  /*1d10*/  LDG.E.U16 R175, desc[UR22][R38.64] ;  /* 0x0000001626af7981 */ /* 0x000f68000c1e1500 */
[----:B------:R-:W5:Y:S04]  /*1d20*/  LDG.E.U16 R155, desc[UR22][R40.64] ;  /* 0x00000016289b7981 */ /* 0x000f68000c1e1500 */
[----:B------:R0:W5:Y:S04]  /*1d30*/  LDG.E.U16 R177, desc[UR22][R42.64] ;  /* 0x000000162ab17981 */ /* 0x000168000c1e1500 */
[----:B------:R-:W3:Y:S01]  /*1d40*/  LDG.E.U16 R165, desc[UR22][R164.64] ;  /* 0x00000016a4a57981 */ /* 0x000ee2000c1e1500 */
[----:B0-----:R-:W-:-:S06]  /*1d50*/  WARPGROUP.ARRIVE ;  /* 0x00000000000079c5 */ /* 0x001fcc0000000000 */
[----:B------:R-:W-:Y:S01]  /*1d60*/  HGMMA.64x64x16.F32.BF16 R24, gdesc[UR16].tnspA, RZ, !UPT ;  /* 0x20e00000101879f0 */ /* 0x000fe2000c7018ff */
[----:B------:R-:W-:-:S03]  /*1d70*/  UIADD3.64 UR24, UR8, 0x80, URZ ;  /* 0x0000008008187897 */ /* 0x000fc6000fffe03f */
[----:B------:R-:W-:Y:S01]  /*1d80*/  HGMMA.64x64x16.F32.BF16 R24, gdesc[UR8].tnspA, R24 ;  /* 0x20e00000081879f0 */ /* 0x000fe20008701818 */
[----:B------:R-:W-:-:S05]  /*1d90*/  UIADD3.64 UR12, UR8, 0x100, URZ ;  /* 0x00000100080c7897 */ /* 0x000fca000fffe03f */
[----:B------:R-:W-:Y:S01]  /*1da0*/  HGMMA.64x64x16.F32.BF16 R24, gdesc[UR24].tnspA, R24 ;  /* 0x20e00000181879f0 */ /* 0x000fe20008701818 */
[----:B------:R-:W-:-:S04]  /*1db0*/  IMAD.WIDE R156, R139, 0x2, R10 ;  /* 0x000000028b9c7825 */ /* 0x000fc800078e020a */
[C---:B------:R-:W-:Y:S02]  /*1dc0*/  IMAD.WIDE R158, R139.reuse, 0x2, R6 ;  /* 0x000000028b9e7825 */ /* 0x040fe400078e0206 */
[----:B------:R0:W5:Y:S02]  /*1dd0*/  LDG.E.U16 R157, desc[UR22][R156.64] ;  /* 0x000000169c9d7981 */ /* 0x000164000c1e1500 */
[C---:B------:R-:W-:Y:S02]  /*1de0*/  IMAD.WIDE R160, R139.reuse, 0x2, R4 ;  /* 0x000000028ba07825 */ /* 0x040fe400078e0204 */
[----:B------:R1:W5:Y:S02]  /*1df0*/  LDG.E.U16 R159, desc[UR22][R158.64] ;  /* 0x000000169e9f7981 */ /* 0x000364000c1e1500 */
[----:B------:R-:W-:Y:S02]  /*1e00*/  IMAD.WIDE R162, R139, 0x2, R2 ;  /* 0x000000028ba27825 */ /* 0x000fe400078e0202 */
[----:B------:R1:W5:Y:S04]  /*1e10*/  LDG.E.U16 R161, desc[UR22][R160.64] ;  /* 0x00000016a0a17981 */ /* 0x000368000c1e1500 */
[----:B------:R-:W5:Y:S01]  /*1e20*/  LDG.E.U16 R163, desc[UR22][R162.64] ;  /* 0x00000016a2a37981 */ /* 0x000f62000c1e1500 */
[----:B------:R-:W-:Y:S01]  /*1e30*/  HGMMA.64x64x16.F32.BF16 R24, gdesc[UR12].tnspA, R24, gsb0 ;  /* 0x20e000000c1879f0 */ /* 0x000fe20008001818 */
[----:B------:R-:W-:-:S04]  /*1e40*/  IADD3 R183, P2, R150, UR4, RZ ;  /* 0x0000000496b77c10 */ /* 0x000fc8000ff5e0ff */
[----:B------:R-:W-:Y:S01]  /*1e50*/  IADD3 R179, P4, R183, 0x9, RZ ;  /* 0x00000009b7b37810 */ /* 0x000fe20007f9e0ff */
[----:B------:R-:W-:-:S03]  /*1e60*/  IMAD.X R154, RZ, RZ, UR5, P2 ;  /* 0x00000005ff9a7e24 */ /* 0x000fc600090e06ff */
[C---:B------:R-:W-:Y:S01]  /*1e70*/  ISETP.GT.U32.AND P3, PT, R179.reuse, R140, PT ;  /* 0x0000008cb300720c */ /* 0x040fe20003f64070 */
[--C-:B------:R-:W-:Y:S01]  /*1e80*/  IMAD.X R146, RZ, RZ, R154.reuse, P4 ;  /* 0x000000ffff927224 */ /* 0x100fe200020e069a */
[----:B------:R-:W-:Y:S02]  /*1e90*/  ISETP.GT.U32.AND P0, PT, R179, R118, PT ;  /* 0x00000076b300720c */ /* 0x000fe40003f04070 */
[----:B------:R-:W-:Y:S02]  /*1ea0*/  IADD3 R179, P6, R183, 0x10, RZ ;  /* 0x00000010b7b37810 */ /* 0x000fe40007fde0ff */
[C---:B------:R-:W-:Y:S02]  /*1eb0*/  ISETP.GT.U32.AND.EX P3, PT, R146.reuse, RZ, PT, P3 ;  /* 0x000000ff9200720c */ /* 0x040fe40003f64130 */
[----:B------:R-:W-:Y:S01]  /*1ec0*/  ISETP.GT.U32.AND.EX P0, PT, R146, RZ, PT, P0 ;  /* 0x000000ff9200720c */ /* 0x000fe20003f04100 */
[----:B------:R-:W-:Y:S01]  /*1ed0*/  IMAD.X R146, RZ, RZ, R154, P6 ;  /* 0x000000ffff927224 */ /* 0x000fe200030e069a */
[----:B------:R-:W-:-:S02]  /*1ee0*/  ISETP.GT.U32.AND P5, PT, R179, R140, PT ;  /* 0x0000008cb300720c */ /* 0x000fc40003fa4070 */
[----:B------:R-:W-:Y:S02]  /*1ef0*/  ISETP.GT.U32.AND P1, PT, R179, R118, PT ;  /* 0x00000076b300720c */ /* 0x000fe40003f24070 */
[C---:B------:R-:W-:Y:S02]  /*1f00*/  ISETP.GT.U32.AND.EX P5, PT, R146.reuse, RZ, PT, P5 ;  /* 0x000000ff9200720c */ /* 0x040fe40003fa4150 */
[----:B------:R-:W-:Y:S01]  /*1f10*/  ISETP.GT.U32.AND.EX P1, PT, R146, RZ, PT, P1 ;  /* 0x000000ff9200720c */ /* 0x000fe20003f24110 */
[----:B------:R-:W-:Y:S02]  /*1f20*/  WARPGROUP.DEPBAR.LE gsb0, 0x0 ;  /* 0x00008000000079c5 */ /* 0x000fe40000010000 */
[----:B------:R-:W-:Y:S01]  /*1f30*/  BAR.SYNC.DEFER_BLOCKING 0x0 ;  /* 0x0000000000007b1d */ /* 0x000fe20000010000 */
[----:B------:R-:W-:-:S05]  /*1f40*/  FMUL R29, R29, UR28 ;  /* 0x0000001c1d1d7c20 */ /* 0x000fca0008400000 */
[----:B------:R-:W-:Y:S01]  /*1f50*/  FSEL R29, R29, -INF , !P3 ;  /* 0xff8000001d1d7808 */ /* 0x000fe20005800000 */
[----:B--2---:R2:W-:Y:S04]  /*1f60*/  STS.U16 [R116+UR20+0x4000], R167 ;  /* 0x004000a774007988 */ /* 0x0045e80008000414 */
[----:B----4-:R4:W-:Y:S01]  /*1f70*/  STS.U16 [R116+UR20+0x4400], R169 ;  /* 0x004400a974007988 */ /* 0x0109e20008000414 */
[----:B--2---:R-:W-:Y:S01]  /*1f80*/  IADD3 R167, P4, R183, 0x11, RZ ;  /* 0x00000011b7a77810 */ /* 0x004fe20007f9e0ff */
[----:B----4-:R-:W-:Y:S01]  /*1f90*/  FMUL R169, R31, UR28 ;  /* 0x0000001c1fa97c20 */ /* 0x010fe20008400000 */
[----:B------:R-:W-:-:S03]  /*1fa0*/  IADD3 R31, P3, R183, 0x18, RZ ;  /* 0x00000018b71f7810 */ /* 0x000fc60007f7e0ff */
[----:B------:R-:W-:Y:S01]  /*1fb0*/  IMAD.X R146, RZ, RZ, R154, P4 ;  /* 0x000000ffff927224 */ /* 0x000fe200020e069a */
[----:B------:R-:W-:Y:S02]  /*1fc0*/  FSEL R169, R169, -INF , !P0 ;  /* 0xff800000a9a97808 */ /* 0x000fe40004000000 */
[C---:B------:R-:W-:Y:S02]  /*1fd0*/  ISETP.GT.U32.AND P0, PT, R31.reuse, R140, PT ;  /* 0x0000008c1f00720c */ /* 0x040fe40003f04070 */
[----:B------:R-:W-:Y:S01]  /*1fe0*/  ISETP.GT.U32.AND P4, PT, R31, R118, PT ;  /* 0x000000761f00720c */ /* 0x000fe20003f84070 */
[----:B------:R-:W-:Y:S01]  /*1ff0*/  FMUL R31, R32, UR28 ;  /* 0x0000001c201f7c20 */ /* 0x000fe20008400000 */
[----:B------:R-:W-:Y:S01]  /*2000*/  ISETP.GT.U32.AND P2, PT, R167, R140, PT ;  /* 0x0000008ca700720c */ /* 0x000fe20003f44070 */
[----:B---3--:R2:W-:Y:S01]  /*2010*/  STS.U16 [R116+UR20+0x5800], R165 ;  /* 0x005800a574007988 */ /* 0x0085e20008000414 */
[----:B------:R-:W-:Y:S01]  /*2020*/  FMUL R32, R33, UR28 ;  /* 0x0000001c21207c20 */ /* 0x000fe20008400000 */
[----:B------:R-:W-:-:S02]  /*2030*/  ISETP.GT.U32.AND P6, PT, R167, R118, PT ;  /* 0x00000076a700720c */ /* 0x000fc40003fc4070 */
[----:B------:R-:W-:Y:S02]  /*2040*/  ISETP.GT.U32.AND.EX P2, PT, R146, RZ, PT, P2 ;  /* 0x000000ff9200720c */ /* 0x000fe40003f44120 */
[----:B------:R-:W-:Y:S02]  /*2050*/  FSEL R31, R31, -INF , !P5 ;  /* 0xff8000001f1f7808 */ /* 0x000fe40006800000 */
[----:B------:R-:W-:Y:S01]  /*2060*/  IADD3 R33, P5, R183, 0x19, RZ ;  /* 0x00000019b7217810 */ /* 0x000fe20007fbe0ff */
[----:B--2---:R-:W-:Y:S01]  /*2070*/  FMUL R165, R34, UR28 ;  /* 0x0000001c22a57c20 */ /* 0x004fe20008400000 */
[----:B------:R-:W-:Y:S01]  /*2080*/  FSEL R32, R32, -INF , !P2 ;  /* 0xff80000020207808 */ /* 0x000fe20005000000 */
[----:B------:R-:W-:Y:S01]  /*2090*/  FMUL R167, R35, UR28 ;  /* 0x0000001c23a77c20 */ /* 0x000fe20008400000 */
[----:B------:R-:W-:Y:S01]  /*20a0*/  IMAD.X R34, RZ, RZ, R154, P3 ;  /* 0x000000ffff227224 */ /* 0x000fe200018e069a */
[----:B------:R-:W-:Y:S02]  /*20b0*/  ISETP.GT.U32.AND P2, PT, R33, R118, PT ;  /* 0x000000762100720c */ /* 0x000fe40003f44070 */
[----:B------:R-:W-:-:S02]  /*20c0*/  FSEL R165, R165, -INF , !P1 ;  /* 0xff800000a5a57808 */ /* 0x000fc40004800000 */
[----:B------:R-:W-:Y:S02]  /*20d0*/  ISETP.GT.U32.AND P1, PT, R33, R140, PT ;  /* 0x0000008c2100720c */ /* 0x000fe40003f24070 */
[----:B------:R-:W-:Y:S02]  /*20e0*/  ISETP.GT.U32.AND.EX P6, PT, R146, RZ, PT, P6 ;  /* 0x000000ff9200720c */ /* 0x000fe40003fc4160 */
[----:B------:R-:W-:Y:S02]  /*20f0*/  LOP3.LUT R33, R183, 0x21, RZ, 0xfc, !PT ;  /* 0x00000021b7217812 */ /* 0x000fe400078efcff */
[----:B------:R-:W-:Y:S02]  /*2100*/  FSEL R167, R167, -INF , !P6 ;  /* 0xff800000a7a77808 */ /* 0x000fe40007000000 */
[C---:B------:R-:W-:Y:S02]  /*2110*/  ISETP.GT.U32.AND.EX P0, PT, R34.reuse, RZ, PT, P0 ;  /* 0x000000ff2200720c */ /* 0x040fe40003f04100 */
[----:B------:R-:W-:Y:S01]  /*2120*/  ISETP.GT.U32.AND.EX P4, PT, R34, RZ, PT, P4 ;  /* 0x000000ff2200720c */ /* 0x000fe20003f84140 */
[----:B------:R-:W-:Y:S01]  /*2130*/  IMAD.X R34, RZ, RZ, R154, P5 ;  /* 0x000000ffff227224 */ /* 0x000fe200028e069a */
[----:B------:R-:W-:-:S02]  /*2140*/  ISETP.GT.U32.AND P6, PT, R33, R118, PT ;  /* 0x000000762100720c */ /* 0x000fc40003fc4070 */
[----:B------:R-:W-:Y:S01]  /*2150*/  ISETP.GT.U32.AND P3, PT, R33, R140, PT ;  /* 0x0000008c2100720c */ /* 0x000fe20003f64070 */
[----:B------:R-:W-:Y:S01]  /*2160*/  FMUL R33, R36, UR28 ;  /* 0x0000001c24217c20 */ /* 0x000fe20008400000 */
[----:B------:R-:W-:Y:S01]  /*2170*/  FMUL R38, R38, UR28 ;  /* 0x0000001c26267c20 */ /* 0x000fe20008400000 */
[----:B------:R-:W-:Y:S02]  /*2180*/  LOP3.LUT R35, R183, 0x28, RZ, 0xfc, !PT ;  /* 0x00000028b7237812 */ /* 0x000fe400078efcff */
[C---:B------:R-:W-:Y:S02]  /*2190*/  ISETP.GT.U32.AND.EX P1, PT, R34.reuse, RZ, PT, P1 ;  /* 0x000000ff2200720c */ /* 0x040fe40003f24110 */
[----:B------:R-:W-:Y:S01]  /*21a0*/  ISETP.GT.U32.AND.EX P2, PT, R34, RZ, PT, P2 ;  /* 0x000000ff2200720c */ /* 0x000fe20003f44120 */
[----:B------:R-:W-:Y:S01]  /*21b0*/  FMUL R34, R37, UR28 ;  /* 0x0000001c25227c20 */ /* 0x000fe20008400000 */
[----:B------:R-:W-:Y:S02]  /*21c0*/  FSEL R33, R33, -INF , !P0 ;  /* 0xff80000021217808 */ /* 0x000fe40004000000 */
[----:B------:R-:W-:-:S02]  /*21d0*/  ISETP.GT.U32.AND P5, PT, R35, R118, PT ;  /* 0x000000762300720c */ /* 0x000fc40003fa4070 */
[-C--:B------:R-:W-:Y:S02]  /*21e0*/  ISETP.GT.U32.AND P0, PT, R35, R140.reuse, PT ;  /* 0x0000008c2300720c */ /* 0x080fe40003f04070 */
[----:B------:R-:W-:Y:S02]  /*21f0*/  FSEL R37, R38, -INF , !P4 ;  /* 0xff80000026257808 */ /* 0x000fe40006000000 */
[----:B------:R-:W-:Y:S01]  /*2200*/  IADD3 R35, P4, R183, 0x8, RZ ;  /* 0x00000008b7237810 */ /* 0x000fe20007f9e0ff */
[----:B------:R-:W-:Y:S01]  /*2210*/  FMUL R39, R39, UR28 ;  /* 0x0000001c27277c20 */ /* 0x000fe20008400000 */
[----:B------:R-:W-:Y:S02]  /*2220*/  FSEL R34, R34, -INF , !P1 ;  /* 0xff80000022227808 */ /* 0x000fe40004800000 */
[----:B------:R-:W-:Y:S01]  /*2230*/  ISETP.GT.U32.AND P1, PT, R35, R140, PT ;  /* 0x0000008c2300720c */ /* 0x000fe20003f24070 */
[----:B------:R-:W-:Y:S01]  /*2240*/  IMAD.X R36, RZ, RZ, R154, P4 ;  /* 0x000000ffff247224 */ /* 0x000fe200020e069a */
[----:B------:R-:W-:-:S02]  /*2250*/  LOP3.LUT R35, R183, 0x29, RZ, 0xfc, !PT ;  /* 0x00000029b7237812 */ /* 0x000fc400078efcff */
[----:B------:R-:W-:Y:S01]  /*2260*/  FSEL R39, R39, -INF , !P2 ;  /* 0xff80000027277808 */ /* 0x000fe20005000000 */
[----:B------:R-:W-:Y:S01]  /*2270*/  FMUL R28, R28, UR28 ;  /* 0x0000001c1c1c7c20 */ /* 0x000fe20008400000 */
[C---:B------:R-:W-:Y:S02]  /*2280*/  ISETP.GT.U32.AND P2, PT, R35.reuse, R118, PT ;  /* 0x000000762300720c */ /* 0x040fe40003f44070 */
[----:B------:R-:W-:Y:S01]  /*2290*/  ISETP.GT.U32.AND P4, PT, R35, R140, PT ;  /* 0x0000008c2300720c */ /* 0x000fe20003f84070 */
[----:B------:R-:W-:Y:S01]  /*22a0*/  FMUL R35, R41, UR28 ;  /* 0x0000001c29237c20 */ /* 0x000fe20008400000 */
[----:B------:R-:W-:Y:S02]  /*22b0*/  ISETP.GT.U32.AND.EX P1, PT, R36, RZ, PT, P1 ;  /* 0x000000ff2400720c */ /* 0x000fe40003f24110 */
[----:B------:R-:W-:Y:S02]  /*22c0*/  ISETP.GT.U32.AND.EX P3, PT, R154, RZ, PT, P3 ;  /* 0x000000ff9a00720c */ /* 0x000fe40003f64130 */
[----:B------:R-:W-:Y:S01]  /*22d0*/  LOP3.LUT R41, R183, 0x30, RZ, 0xfc, !PT ;  /* 0x00000030b7297812 */ /* 0x000fe200078efcff */
[----:B------:R2:W-:Y:S01]  /*22e0*/  STS.U16 [R116+UR20+0x4c00], R173 ;  /* 0x004c00ad74007988 */ /* 0x0005e20008000414 */
[----:B------:R-:W-:-:S02]  /*22f0*/  FSEL R28, R28, -INF , !P1 ;  /* 0xff8000001c1c7808 */ /* 0x000fc40004800000 */
[----:B------:R-:W-:Y:S01]  /*2300*/  FSEL R35, R35, -INF , !P3 ;  /* 0xff80000023237808 */ /* 0x000fe20005800000 */
[----:B------:R3:W-:Y:S01]  /*2310*/  STS.U16 [R116+UR20+0x4800], R171 ;  /* 0x004800ab74007988 */ /* 0x0007e20008000414 */
[C---:B------:R-:W-:Y:S02]  /*2320*/  ISETP.GT.U32.AND P1, PT, R41.reuse, R118, PT ;  /* 0x000000762900720c */ /* 0x040fe40003f24070 */
[----:B------:R-:W-:Y:S02]  /*2330*/  ISETP.GT.U32.AND P3, PT, R41, R140, PT ;  /* 0x0000008c2900720c */ /* 0x000fe40003f64070 */
[----:B------:R-:W-:Y:S01]  /*2340*/  ISETP.GT.U32.AND.EX P6, PT, R154, RZ, PT, P6 ;  /* 0x000000ff9a00720c */ /* 0x000fe20003fc4160 */
[----:B--2---:R-:W-:Y:S01]  /*2350*/  FMUL R173, R43, UR28 ;  /* 0x0000001c2bad7c20 */ /* 0x004fe20008400000 */
[----:B------:R-:W-:Y:S01]  /*2360*/  LOP3.LUT R41, R183, 0x31, RZ, 0xfc, !PT ;  /* 0x00000031b7297812 */ /* 0x000fe200078efcff */
[----:B------:R-:W-:Y:S01]  /*2370*/  FMUL R43, R50, UR28 ;  /* 0x0000001c322b7c20 */ /* 0x000fe20008400000 */
[----:B------:R-:W-:Y:S01]  /*2380*/  ISETP.GT.U32.AND.EX P5, PT, R154, RZ, PT, P5 ;  /* 0x000000ff9a00720c */ /* 0x000fe20003fa4150 */
[----:B---3--:R-:W-:Y:S01]  /*2390*/  FMUL R171, R46, UR28 ;  /* 0x0000001c2eab7c20 */ /* 0x008fe20008400000 */
[----:B------:R-:W-:-:S02]  /*23a0*/  FSEL R173, R173, -INF , !P6 ;  /* 0xff800000adad7808 */ /* 0x000fc40007000000 */
[----:B------:R-:W-:Y:S02]  /*23b0*/  ISETP.GT.U32.AND.EX P1, PT, R154, RZ, PT, P1 ;  /* 0x000000ff9a00720c */ /* 0x000fe40003f24110 */
[----:B------:R-:W-:Y:S02]  /*23c0*/  ISETP.GT.U32.AND P6, PT, R41, R118, PT ;  /* 0x000000762900720c */ /* 0x000fe40003fc4070 */
[----:B------:R-:W-:Y:S02]  /*23d0*/  LOP3.LUT R181, R183, 0x38, RZ, 0xfc, !PT ;  /* 0x00000038b7b57812 */ /* 0x000fe400078efcff */
[----:B------:R-:W-:Y:S01]  /*23e0*/  FSEL R171, R171, -INF , !P5 ;  /* 0xff800000abab7808 */ /* 0x000fe20006800000 */
[----:B------:R-:W-:Y:S01]  /*23f0*/  FMUL R47, R47, UR28 ;  /* 0x0000001c2f2f7c20 */ /* 0x000fe20008400000 */
[----:B------:R-:W-:Y:S01]  /*2400*/  ISETP.GT.U32.AND P5, PT, R41, R140, PT ;  /* 0x0000008c2900720c */ /* 0x000fe20003fa4070 */
[----:B------:R-:W-:Y:S01]  /*2410*/  FMUL R41, R51, UR28 ;  /* 0x0000001c33297c20 */ /* 0x000fe20008400000 */
[----:B------:R-:W-:-:S02]  /*2420*/  FSEL R43, R43, -INF , !P1 ;  /* 0xff8000002b2b7808 */ /* 0x000fc40004800000 */
[C---:B------:R-:W-:Y:S02]  /*2430*/  ISETP.GT.U32.AND.EX P2, PT, R154.reuse, RZ, PT, P2 ;  /* 0x000000ff9a00720c */ /* 0x040fe40003f44120 */
[----:B------:R-:W-:Y:S02]  /*2440*/  ISETP.GT.U32.AND.EX P6, PT, R154, RZ, PT, P6 ;  /* 0x000000ff9a00720c */ /* 0x000fe40003fc4160 */
[----:B------:R-:W-:Y:S01]  /*2450*/  ISETP.GT.U32.AND P1, PT, R181, R118, PT ;  /* 0x00000076b500720c */ /* 0x000fe20003f24070 */
[----:B------:R-:W-:Y:S01]  /*2460*/  FMUL R54, R54, UR28 ;  /* 0x0000001c36367c20 */ /* 0x000fe20008400000 */
[----:B------:R-:W-:Y:S02]  /*2470*/  FSEL R47, R47, -INF , !P2 ;  /* 0xff8000002f2f7808 */ /* 0x000fe40005000000 */
[----:B------:R-:W-:Y:S02]  /*2480*/  FSEL R41, R41, -INF , !P6 ;  /* 0xff80000029297808 */ /* 0x000fe40007000000 */
[----:B------:R-:W-:-:S02]  /*2490*/  ISETP.GT.U32.AND.EX P1, PT, R154, RZ, PT, P1 ;  /* 0x000000ff9a00720c */ /* 0x000fc40003f24110 */
[CC--:B------:R-:W-:Y:S02]  /*24a0*/  ISETP.GT.U32.AND P2, PT, R183.reuse, R118.reuse, PT ;  /* 0x00000076b700720c */ /* 0x0c0fe40003f44070 */
[----:B------:R-:W-:Y:S01]  /*24b0*/  ISETP.GE.U32.AND P6, PT, R183, R118, PT ;  /* 0x00000076b700720c */ /* 0x000fe20003fc6070 */
[----:B------:R-:W-:Y:S01]  /*24c0*/  FMUL R36, R27, UR28 ;  /* 0x0000001c1b247c20 */ /* 0x000fe20008400000 */
[----:B------:R-:W-:Y:S01]  /*24d0*/  FMUL R26, R26, UR28 ;  /* 0x0000001c1a1a7c20 */ /* 0x000fe20008400000 */
[----:B------:R-:W-:Y:S02]  /*24e0*/  FSEL R27, R54, -INF , !P1 ;  /* 0xff800000361b7808 */ /* 0x000fe40004800000 */
[C---:B------:R-:W-:Y:S02]  /*24f0*/  ISETP.GT.U32.AND.EX P2, PT, R154.reuse, RZ, PT, P2 ;  /* 0x000000ff9a00720c */ /* 0x040fe40003f44120 */
[----:B------:R-:W-:Y:S02]  /*2500*/  ISETP.GE.U32.AND.EX P6, PT, R154, RZ, PT, P6 ;  /* 0x000000ff9a00720c */ /* 0x000fe40003fc6160 */
[----:B------:R-:W-:Y:S01]  /*2510*/  ISETP.GT.U32.AND P1, PT, R183, R140, PT ;  /* 0x0000008cb700720c */ /* 0x000fe20003f24070 */
[----:B-----5:R2:W-:Y:S01]  /*2520*/  STS.U16 [R116+UR20+0x5000], R175 ;  /* 0x005000af74007988 */ /* 0x0205e20008000414 */
[----:B------:R-:W-:Y:S01]  /*2530*/  FMUL R30, R30, UR28 ;  /* 0x0000001c1e1e7c20 */ /* 0x000fe20008400000 */
[----:B------:R-:W-:-:S02]  /*2540*/  FSEL R36, R36, -INF , !P6 ;  /* 0xff80000024247808 */ /* 0x000fc40007000000 */
[----:B------:R-:W-:Y:S01]  /*2550*/  ISETP.GT.U32.AND.EX P1, PT, R154, RZ, PT, P1 ;  /* 0x000000ff9a00720c */ /* 0x000fe20003f24110 */
[----:B------:R-:W-:Y:S01]  /*2560*/  FMUL R51, R55, UR28 ;  /* 0x0000001c37337c20 */ /* 0x000fe20008400000 */
[----:B--2---:R-:W-:Y:S02]  /*2570*/  FSEL R175, R26, -INF , !P2 ;  /* 0xff8000001aaf7808 */ /* 0x004fe40005000000 */
[----:B------:R-:W-:Y:S02]  /*2580*/  FSEL R55, R30, -INF , !P1 ;  /* 0xff8000001e377808 */ /* 0x000fe40004800000 */
[----:B------:R-:W-:Y:S02]  /*2590*/  FMNMX R26, R175, R36, !PT ;  /* 0x00000024af1a7209 */ /* 0x000fe40007800000 */
[----:B------:R-:W-:Y:S02]  /*25a0*/  LOP3.LUT R179, R183, 0x39, RZ, 0xfc, !PT ;  /* 0x00000039b7b37812 */ /* 0x000fe400078efcff */
[----:B------:R-:W-:-:S02]  /*25b0*/  FMNMX R26, R55, R26, !PT ;  /* 0x0000001a371a7209 */ /* 0x000fc40007800000 */
[----:B------:R-:W-:Y:S02]  /*25c0*/  ISETP.GT.U32.AND P2, PT, R179, R118, PT ;  /* 0x00000076b300720c */ /* 0x000fe40003f44070 */
[----:B------:R-:W-:Y:S02]  /*25d0*/  FMNMX R26, R169, R26, !PT ;  /* 0x0000001aa91a7209 */ /* 0x000fe40007800000 */
[C---:B------:R-:W-:Y:S02]  /*25e0*/  ISETP.GE.U32.AND P6, PT, R183.reuse, R140, PT ;  /* 0x0000008cb700720c */ /* 0x040fe40003fc6070 */
[----:B------:R-:W-:Y:S02]  /*25f0*/  ISETP.GT.U32.AND.EX P2, PT, R154, RZ, PT, P2 ;  /* 0x000000ff9a00720c */ /* 0x000fe40003f44120 */
[----:B------:R-:W-:Y:S02]  /*2600*/  LOP3.LUT R183, R183, 0x20, RZ, 0xfc, !PT ;  /* 0x00000020b7b77812 */ /* 0x000fe400078efcff */
[----:B------:R-:W-:-:S02]  /*2610*/  FMNMX R26, R165, R26, !PT ;  /* 0x0000001aa51a7209 */ /* 0x000fc40007800000 */
[----:B------:R-:W-:Y:S02]  /*2620*/  FSEL R51, R51, -INF , !P2 ;  /* 0xff80000033337808 */ /* 0x000fe40005000000 */
[----:B------:R-:W-:Y:S02]  /*2630*/  ISETP.GT.U32.AND P2, PT, R183, R118, PT ;  /* 0x00000076b700720c */ /* 0x000fe40003f44070 */
[----:B------:R-:W-:Y:S01]  /*2640*/  FMNMX R26, R167, R26, !PT ;  /* 0x0000001aa71a7209 */ /* 0x000fe20007800000 */
[----:B------:R-:W-:Y:S01]  /*2650*/  FMUL R42, R42, UR28 ;  /* 0x0000001c2a2a7c20 */ /* 0x000fe20008400000 */
[----:B------:R-:W-:Y:S02]  /*2660*/  ISETP.GT.U32.AND.EX P2, PT, R154, RZ, PT, P2 ;  /* 0x000000ff9a00720c */ /* 0x000fe40003f44120 */
[----:B------:R-:W-:Y:S01]  /*2670*/  FMNMX R26, R37, R26, !PT ;  /* 0x0000001a251a7209 */ /* 0x000fe20007800000 */
[----:B------:R2:W-:Y:S03]  /*2680*/  STS.U16 [R116+UR20+0x5400], R177 ;  /* 0x005400b174007988 */ /* 0x0005e60008000414 */
[----:B------:R-:W-:-:S02]  /*2690*/  FMNMX R26, R39, R26, !PT ;  /* 0x0000001a271a7209 */ /* 0x000fc40007800000 */
[----:B--2---:R-:W-:-:S04]  /*26a0*/  FSEL R177, R42, -INF , !P2 ;  /* 0xff8000002ab17808 */ /* 0x004fc80005000000 */
[----:B------:R-:W-:-:S04]  /*26b0*/  FMNMX R26, R177, R26, !PT ;  /* 0x0000001ab11a7209 */ /* 0x000fc80007800000 */
[----:B------:R-:W-:-:S04]  /*26c0*/  FMNMX R26, R173, R26, !PT ;  /* 0x0000001aad1a7209 */ /* 0x000fc80007800000 */
[----:B------:R-:W-:-:S04]  /*26d0*/  FMNMX R26, R171, R26, !PT ;  /* 0x0000001aab1a7209 */ /* 0x000fc80007800000 */
[----:B------:R-:W-:-:S04]  /*26e0*/  FMNMX R26, R47, R26, !PT ;  /* 0x0000001a2f1a7209 */ /* 0x000fc80007800000 */
[----:B------:R-:W-:-:S04]  /*26f0*/  FMNMX R26, R43, R26, !PT ;  /* 0x0000001a2b1a7209 */ /* 0x000fc80007800000 */
[----:B------:R-:W-:Y:S01]  /*2700*/  FMNMX R26, R41, R26, !PT ;  /* 0x0000001a291a7209 */ /* 0x000fe20007800000 */
[----:B------:R-:W-:-:S03]  /*2710*/  FMUL R24, R24, UR28 ;  /* 0x0000001c18187c20 */ /* 0x000fc60008400000 */
[----:B------:R-:W-:-:S04]  /*2720*/  FMNMX R26, R27, R26, !PT ;  /* 0x0000001a1b1a7209 */ /* 0x000fc80007800000 */
[----:B------:R-:W-:Y:S02]  /*2730*/  FMNMX R26, R51, R26, !PT ;  /* 0x0000001a331a7209 */ /* 0x000fe40007800000 */
[----:B------:R-:W-:Y:S02]  /*2740*/  FSEL R146, R24, -INF , !P1 ;  /* 0xff80000018927808 */ /* 0x000fe40004800000 */
[----:B------:R-:W-:Y:S02]  /*2750*/  ISETP.GT.U32.AND P1, PT, R179, R140, PT ;  /* 0x0000008cb300720c */ /* 0x000fe40003f24070 */
[----:B------:R-:W2:Y:S01]  /*2760*/  SHFL.BFLY PT, R179, R26, 0x2, 0x1f ;  /* 0x0c401f001ab37f89 */ /* 0x000ea200000e0000 */
[----:B------:R-:W-:Y:S01]  /*2770*/  FMUL R25, R25, UR28 ;  /* 0x0000001c19197c20 */ /* 0x000fe20008400000 */
[----:B------:R-:W-:-:S04]  /*2780*/  ISETP.GE.U32.AND.EX P6, PT, R154, RZ, PT, P6 ;  /* 0x000000ff9a00720c */ /* 0x000fc80003fc6160 */
[----:B------:R-:W-:-:S04]  /*2790*/  FSEL R152, R25, -INF , !P6 ;  /* 0xff80000019987808 */ /* 0x000fc80007000000 */
[----:B------:R-:W-:Y:S02]  /*27a0*/  FMNMX R25, R146, R152, !PT ;  /* 0x0000009892197209 */ /* 0x000fe40007800000 */
[----:B--2---:R-:W-:-:S05]  /*27b0*/  FMNMX R179, R26, R179, !PT ;  /* 0x000000b31ab37209 */ /* 0x004fca0007800000 */
[----:B------:R-:W2:Y:S01]  /*27c0*/  SHFL.BFLY PT, R30, R179, 0x1, 0x1f ;  /* 0x0c201f00b31e7f89 */ /* 0x000ea200000e0000 */
[----:B------:R-:W-:-:S04]  /*27d0*/  FMNMX R24, R28, R25, !PT ;  /* 0x000000191c187209 */ /* 0x000fc80007800000 */
[----:B------:R-:W-:-:S04]  /*27e0*/  FMNMX R24, R29, R24, !PT ;  /* 0x000000181d187209 */ /* 0x000fc80007800000 */
[----:B------:R-:W-:Y:S02]  /*27f0*/  FMNMX R25, R31, R24, !PT ;  /* 0x000000181f197209 */ /* 0x000fe40007800000 */
[----:B------:R-:W-:Y:S02]  /*2800*/  ISETP.GT.U32.AND P6, PT, R183, R140, PT ;  /* 0x0000008cb700720c */ /* 0x000fe40003fc4070 */
[----:B------:R-:W-:Y:S01]  /*2810*/  FMNMX R26, R32, R25, !PT ;  /* 0x00000019201a7209 */ /* 0x000fe20007800000 */
[----:B------:R-:W-:Y:S01]  /*2820*/  FMUL R24, R40, UR28 ;  /* 0x0000001c28187c20 */ /* 0x000fe20008400000 */
[----:B------:R-:W-:Y:S02]  /*2830*/  ISETP.GT.U32.AND.EX P6, PT, R154, RZ, PT, P6 ;  /* 0x000000ff9a00720c */ /* 0x000fe40003fc4160 */
[----:B------:R-:W-:Y:S02]  /*2840*/  FMNMX R25, R33, R26, !PT ;  /* 0x0000001a21197209 */ /* 0x000fe40007800000 */
[----:B------:R-:W-:-:S02]  /*2850*/  FSEL R24, R24, -INF , !P6 ;  /* 0xff80000018187808 */ /* 0x000fc40007000000 */
[----:B------:R-:W-:Y:S02]  /*2860*/  FMNMX R25, R34, R25, !PT ;  /* 0x0000001922197209 */ /* 0x000fe40007800000 */
[----:B--2---:R-:W-:Y:S02]  /*2870*/  FMNMX R30, R179, R30, !PT ;  /* 0x0000001eb31e7209 */ /* 0x004fe40007800000 */
[----:B------:R-:W-:Y:S02]  /*2880*/  ISETP.GT.U32.AND.EX P0, PT, R154, RZ, PT, P0 ;  /* 0x000000ff9a00720c */ /* 0x000fe40003f04100 */
[----:B------:R-:W-:Y:S01]  /*2890*/  FMNMX R40, R30, R145, !PT ;  /* 0x000000911e287209 */ /* 0x000fe20007800000 */
[----:B------:R-:W-:Y:S01]  /*28a0*/  FMUL R30, R44, UR28 ;  /* 0x0000001c2c1e7c20 */ /* 0x000fe20008400000 */
[----:B------:R-:W-:Y:S01]  /*28b0*/  FMNMX R26, R24, R25, !PT ;  /* 0x00000019181a7209 */ /* 0x000fe20007800000 */
[----:B------:R-:W-:Y:S01]  /*28c0*/  FMUL R46, R45, UR28 ;  /* 0x0000001c2d2e7c20 */ /* 0x000fe20008400000 */
[----:B------:R-:W-:-:S02]  /*28d0*/  ISETP.GT.U32.AND.EX P4, PT, R154, RZ, PT, P4 ;  /* 0x000000ff9a00720c */ /* 0x000fc40003f84140 */
[----:B------:R-:W-:Y:S02]  /*28e0*/  FSEL R30, R30, -INF , !P0 ;  /* 0xff8000001e1e7808 */ /* 0x000fe40004000000 */
[----:B------:R-:W-:Y:S01]  /*28f0*/  FMNMX R45, R35, R26, !PT ;  /* 0x0000001a232d7209 */ /* 0x000fe20007800000 */
[----:B------:R-:W-:Y:S01]  /*2900*/  FMUL R38, R48, UR28 ;  /* 0x0000001c30267c20 */ /* 0x000fe20008400000 */
[----:B------:R-:W-:Y:S02]  /*2910*/  ISETP.GT.U32.AND.EX P3, PT, R154, RZ, PT, P3 ;  /* 0x000000ff9a00720c */ /* 0x000fe40003f64130 */
[----:B------:R-:W-:Y:S02]  /*2920*/  FSEL R46, R46, -INF , !P4 ;  /* 0xff8000002e2e7808 */ /* 0x000fe40006000000 */
[----:B------:R-:W-:Y:S01]  /*2930*/  FMNMX R45, R30, R45, !PT ;  /* 0x0000002d1e2d7209 */ /* 0x000fe20007800000 */
[----:B------:R-:W-:Y:S01]  /*2940*/  FMUL R49, R49, UR28 ;  /* 0x0000001c31317c20 */ /* 0x000fe20008400000 */
[----:B------:R-:W-:-:S02]  /*2950*/  ISETP.GT.U32.AND P2, PT, R181, R140, PT ;  /* 0x0000008cb500720c */ /* 0x000fc40003f44070 */
[----:B------:R-:W-:Y:S02]  /*2960*/  ISETP.GT.U32.AND.EX P5, PT, R154, RZ, PT, P5 ;  /* 0x000000ff9a00720c */ /* 0x000fe40003fa4150 */
[----:B------:R-:W-:Y:S02]  /*2970*/  FSEL R38, R38, -INF , !P3 ;  /* 0xff80000026267808 */ /* 0x000fe40005800000 */
[----:B------:R-:W-:Y:S01]  /*2980*/  FMNMX R45, R46, R45, !PT ;  /* 0x0000002d2e2d7209 */ /* 0x000fe20007800000 */
[----:B------:R-:W-:Y:S01]  /*2990*/  FMUL R52, R52, UR28 ;  /* 0x0000001c34347c20 */ /* 0x000fe20008400000 */
[C---:B------:R-:W-:Y:S02]  /*29a0*/  ISETP.GT.U32.AND.EX P2, PT, R154.reuse, RZ, PT, P2 ;  /* 0x000000ff9a00720c */ /* 0x040fe40003f44120 */
[----:B------:R-:W-:Y:S02]  /*29b0*/  ISETP.GT.U32.AND.EX P1, PT, R154, RZ, PT, P1 ;  /* 0x000000ff9a00720c */ /* 0x000fe40003f24110 */
[----:B------:R-:W-:-:S02]  /*29c0*/  FSEL R154, R49, -INF , !P5 ;  /* 0xff800000319a7808 */ /* 0x000fc40006800000 */
[----:B------:R-:W-:Y:S01]  /*29d0*/  FMNMX R45, R38, R45, !PT ;  /* 0x0000002d262d7209 */ /* 0x000fe20007800000 */
[----:B------:R-:W-:Y:S01]  /*29e0*/  FMUL R53, R53, UR28 ;  /* 0x0000001c35357c20 */ /* 0x000fe20008400000 */
[----:B0-----:R-:W-:Y:S02]  /*29f0*/  FSEL R156, R52, -INF , !P2 ;  /* 0xff800000349c7808 */ /* 0x001fe40005000000 */
[----:B------:R-:W-:Y:S02]  /*2a00*/  FMNMX R45, R154, R45, !PT ;  /* 0x0000002d9a2d7209 */ /* 0x000fe40007800000 */
[----:B-1----:R-:W-:Y:S02]  /*2a10*/  FSEL R158, R53, -INF , !P1 ;  /* 0xff800000359e7808 */ /* 0x002fe40004800000 */
[----:B------:R-:W-:Y:S01]  /*2a20*/  FMNMX R45, R156, R45, !PT ;  /* 0x0000002d9c2d7209 */ /* 0x000fe20007800000 */
[--C-:B------:R-:W-:Y:S01]  /*2a30*/  FADD R36, R36, -R40.reuse ;  /* 0x8000002824247221 */ /* 0x100fe20000000000 */
[----:B------:R-:W-:-:S02]  /*2a40*/  FADD R55, R55, -R40 ;  /* 0x8000002837377221 */ /* 0x000fc40000000000 */
[----:B------:R-:W-:Y:S01]  /*2a50*/  FMNMX R50, R158, R45, !PT ;  /* 0x0000002d9e327209 */ /* 0x000fe20007800000 */
[----:B------:R-:W-:Y:S01]  /*2a60*/  FMUL R26, R36, 1.4426950216293334961 ;  /* 0x3fb8aa3b241a7820 */ /* 0x000fe20000400000 */
[----:B------:R-:W-:-:S03]  /*2a70*/  FMUL R36, R55, 1.4426950216293334961 ;  /* 0x3fb8aa3b37247820 */ /* 0x000fc60000400000 */
[----:B------:R-:W0:Y:S01]  /*2a80*/  SHFL.BFLY PT, R55, R50, 0x2, 0x1f ;  /* 0x0c401f0032377f89 */ /* 0x000e2200000e0000 */
[----:B------:R-:W-:-:S04]  /*2a90*/  FADD R37, R37, -R40 ;  /* 0x8000002825257221 */ /* 0x000fc80000000000 */
[----:B------:R-:W-:Y:S01]  /*2aa0*/  FMUL R44, R37, 1.4426950216293334961 ;  /* 0x3fb8aa3b252c7820 */ /* 0x000fe20000400000 */
[----:B0-----:R-:W-:-:S05]  /*2ab0*/  FMNMX R37, R50, R55, !PT ;  /* 0x0000003732257209 */ /* 0x001fca0007800000 */
[----:B------:R-:W0:Y:S01]  /*2ac0*/  SHFL.BFLY PT, R54, R37, 0x1, 0x1f ;  /* 0x0c201f0025367f89 */ /* 0x000e2200000e0000 */
[--C-:B------:R-:W-:Y:S01]  /*2ad0*/  FADD R43, R43, -R40.reuse ;  /* 0x800000282b2b7221 */ /* 0x100fe20000000000 */
[--C-:B------:R-:W-:Y:S01]  /*2ae0*/  FADD R175, R175, -R40.reuse ;  /* 0x80000028afaf7221 */ /* 0x100fe20000000000 */
[--C-:B------:R-:W-:Y:S01]  /*2af0*/  FADD R27, R27, -R40.reuse ;  /* 0x800000281b1b7221 */ /* 0x100fe20000000000 */
[--C-:B------:R-:W-:Y:S01]  /*2b00*/  FADD R39, R39, -R40.reuse ;  /* 0x8000002827277221 */ /* 0x100fe20000000000 */
[----:B------:R-:W-:Y:S01]  /*2b10*/  FMUL R160, R43, 1.4426950216293334961 ;  /* 0x3fb8aa3b2ba07820 */ /* 0x000fe20000400000 */
[----:B------:R-:W-:Y:S01]  /*2b20*/  FMUL R175, R175, 1.4426950216293334961 ;  /* 0x3fb8aa3bafaf7820 */ /* 0x000fe20000400000 */
[--C-:B------:R-:W-:Y:S01]  /*2b30*/  FADD R169, R169, -R40.reuse ;  /* 0x80000028a9a97221 */ /* 0x100fe20000000000 */
[----:B------:R-:W-:Y:S01]  /*2b40*/  MUFU.EX2 R26, R26 ;  /* 0x0000001a001a7308 */ /* 0x000fe20000000800 */
[----:B------:R-:W-:Y:S01]  /*2b50*/  FMUL R49, R39, 1.4426950216293334961 ;  /* 0x3fb8aa3b27317820 */ /* 0x000fe20000400000 */
[--C-:B------:R-:W-:Y:S01]  /*2b60*/  FADD R39, R47, -R40.reuse ;  /* 0x800000282f277221 */ /* 0x100fe20000000000 */
[----:B------:R-:W-:Y:S01]  /*2b70*/  FMUL R53, R169, 1.4426950216293334961 ;  /* 0x3fb8aa3ba9357820 */ /* 0x000fe20000400000 */
[----:B------:R-:W-:Y:S04]  /*2b80*/  STS.U16 [R116+UR20+0x5c00], R161 ;  /* 0x005c00a174007988 */ /* 0x000fe80008000414 */
[----:B------:R-:W1:Y:S01]  /*2b90*/  MUFU.EX2 R25, R175 ;  /* 0x000000af00197308 */ /* 0x000e620000000800 */
[----:B0-----:R-:W-:Y:S01]  /*2ba0*/  FMNMX R43, R37, R54, !PT ;  /* 0x00000036252b7209 */ /* 0x001fe20007800000 */
[----:B------:R-:W-:Y:S01]  /*2bb0*/  FMUL R37, R27, 1.4426950216293334961 ;  /* 0x3fb8aa3b1b257820 */ /* 0x000fe20000400000 */
[----:B------:R-:W-:-:S05]  /*2bc0*/  FADD R27, R51, -R40 ;  /* 0x80000028331b7221 */ /* 0x000fca0000000000 */
[----:B------:R-:W0:Y:S01]  /*2bd0*/  MUFU.EX2 R36, R36 ;  /* 0x0000002400247308 */ /* 0x000e220000000800 */
[----:B------:R-:W-:Y:S01]  /*2be0*/  FMNMX R43, R43, R142, !PT ;  /* 0x0000008e2b2b7209 */ /* 0x000fe20007800000 */
[----:B------:R-:W-:Y:S01]  /*2bf0*/  FMUL R54, R27, 1.4426950216293334961 ;  /* 0x3fb8aa3b1b367820 */ /* 0x000fe20000400000 */
[----:B------:R-:W-:Y:S01]  /*2c00*/  FADD R27, -R40, R145 ;  /* 0x00000091281b7221 */ /* 0x000fe20000000100 */
[----:B------:R-:W-:Y:S01]  /*2c10*/  STS.U16 [R138+UR20+0x4200], R147 ;  /* 0x004200938a007988 */ /* 0x000fe20008000414 */
[----:B------:R-:W-:Y:S01]  /*2c20*/  FMUL R50, R39, 1.4426950216293334961 ;  /* 0x3fb8aa3b27327820 */ /* 0x000fe20000400000 */
[----:B------:R-:W-:Y:S02]  /*2c30*/  FADD R39, R41, -R40 ;  /* 0x8000002829277221 */ /* 0x000fe40000000000 */
[----:B------:R-:W-:Y:S01]  /*2c40*/  STS.U16 [R138+UR20+0x4600], R149 ;  /* 0x004600958a007988 */ /* 0x000fe20008000414 */
[----:B------:R-:W-:-:S03]  /*2c50*/  FMUL R145, R27, 1.4426950216293334961 ;  /* 0x3fb8aa3b1b917820 */ /* 0x000fc60000400000 */
[----:B------:R-:W-:Y:S04]  /*2c60*/  STS.U16 [R138+UR20+0x4a00], R151 ;  /* 0x004a00978a007988 */ /* 0x000fe80008000414 */
[----:B------:R2:W-:Y:S04]  /*2c70*/  STS.U16 [R138+UR20+0x4e00], R153 ;  /* 0x004e00998a007988 */ /* 0x0005e80008000414 */
[----:B------:R-:W-:Y:S04]  /*2c80*/  STS.U16 [R138+UR20+0x5200], R155 ;  /* 0x0052009b8a007988 */ /* 0x000fe80008000414 */
[----:B------:R-:W-:Y:S04]  /*2c90*/  STS.U16 [R138+UR20+0x5600], R157 ;  /* 0x0056009d8a007988 */ /* 0x000fe80008000414 */
[----:B------:R-:W-:Y:S04]  /*2ca0*/  STS.U16 [R138+UR20+0x5a00], R159 ;  /* 0x005a009f8a007988 */ /* 0x000fe80008000414 */
[----:B------:R-:W-:Y:S01]  /*2cb0*/  STS.U16 [R138+UR20+0x5e00], R163 ;  /* 0x005e00a38a007988 */ /* 0x000fe20008000414 */
[----:B------:R-:W2:Y:S01]  /*2cc0*/  MUFU.EX2 R53, R53 ;  /* 0x0000003500357308 */ /* 0x000ea20000000800 */
[----:B------:R3:W-:Y:S06]  /*2cd0*/  MEMBAR.ALL.CTA ;  /* 0x0000000000007992 */ /* 0x0007ec0000008000 */
[----:B---3--:R-:W3:Y:S01]  /*2ce0*/  FENCE.VIEW.ASYNC.S ;  /* 0x00000000000073c6 */ /* 0x008ee20000000000 */
[--C-:B------:R-:W-:Y:S01]  /*2cf0*/  FADD R27, R146, -R43.reuse ;  /* 0x8000002b921b7221 */ /* 0x100fe20000000000 */
[----:B------:R-:W-:Y:S01]  /*2d00*/  FMUL R39, R39, 1.4426950216293334961 ;  /* 0x3fb8aa3b27277820 */ /* 0x000fe20000400000 */
[----:B------:R-:W-:-:S02]  /*2d10*/  FADD R24, R24, -R43 ;  /* 0x8000002b18187221 */ /* 0x000fc40000000000 */
[----:B------:R-:W-:Y:S01]  /*2d20*/  FMUL R27, R27, 1.4426950216293334961 ;  /* 0x3fb8aa3b1b1b7820 */ /* 0x000fe20000400000 */
[----:B------:R-:W-:Y:S01]  /*2d30*/  MUFU.EX2 R52, R39 ;  /* 0x0000002700347308 */ /* 0x000fe20000000800 */
[--C-:B------:R-:W-:Y:S01]  /*2d40*/  FADD R152, R152, -R43.reuse ;  /* 0x8000002b98987221 */ /* 0x100fe20000000000 */
[----:B------:R-:W-:Y:S01]  /*2d50*/  FMUL R24, R24, 1.4426950216293334961 ;  /* 0x3fb8aa3b18187820 */ /* 0x000fe20000400000 */
[----:B------:R-:W-:-:S05]  /*2d60*/  FADD R28, R28, -R43 ;  /* 0x8000002b1c1c7221 */ /* 0x000fca0000000000 */
[----:B------:R1:W-:Y:S01]  /*2d70*/  MUFU.EX2 R39, R27 ;  /* 0x0000001b00277308 */ /* 0x0003e20000000800 */
[----:B------:R-:W-:Y:S01]  /*2d80*/  FMUL R152, R152, 1.4426950216293334961 ;  /* 0x3fb8aa3b98987820 */ /* 0x000fe20000400000 */
[--C-:B------:R-:W-:Y:S01]  /*2d90*/  FADD R165, R165, -R40.reuse ;  /* 0x80000028a5a57221 */ /* 0x100fe20000000000 */
[--C-:B------:R-:W-:Y:S01]  /*2da0*/  FADD R167, R167, -R40.reuse ;  /* 0x80000028a7a77221 */ /* 0x100fe20000000000 */
[----:B------:R-:W-:Y:S01]  /*2db0*/  FADD R177, R177, -R40 ;  /* 0x80000028b1b17221 */ /* 0x000fe20000000000 */
[----:B-1----:R-:W-:Y:S01]  /*2dc0*/  FADD R27, R25, R26 ;  /* 0x0000001a191b7221 */ /* 0x002fe20000000000 */
[----:B------:R-:W-:Y:S02]  /*2dd0*/  F2FP.BF16.F32.PACK_AB R25, R26, R25 ;  /* 0x000000191a19723e */ /* 0x000fe400000010ff */
[----:B------:R1:W-:Y:S01]  /*2de0*/  MUFU.EX2 R164, R24 ;  /* 0x0000001800a47308 */ /* 0x0003e20000000800 */
[--C-:B------:R-:W-:Y:S01]  /*2df0*/  FADD R173, R173, -R40.reuse ;  /* 0x80000028adad7221 */ /* 0x100fe20000000000 */
[----:B0-----:R-:W-:Y:S01]  /*2e00*/  FADD R26, R36, R27 ;  /* 0x0000001b241a7221 */ /* 0x001fe20000000000 */
[--C-:B------:R-:W-:Y:S01]  /*2e10*/  FADD R46, R46, -R43.reuse ;  /* 0x8000002b2e2e7221 */ /* 0x100fe20000000000 */
[--C-:B------:R-:W-:Y:S01]  /*2e20*/  FADD R154, R154, -R43.reuse ;  /* 0x8000002b9a9a7221 */ /* 0x100fe20000000000 */
[--C-:B------:R-:W-:Y:S01]  /*2e30*/  FADD R156, R156, -R43.reuse ;  /* 0x8000002b9c9c7221 */ /* 0x100fe20000000000 */
[--C-:B------:R-:W-:Y:S01]  /*2e40*/  FADD R29, R29, -R43.reuse ;  /* 0x8000002b1d1d7221 */ /* 0x100fe20000000000 */
[----:B------:R-:W-:Y:S01]  /*2e50*/  FADD R171, R171, -R40 ;  /* 0x80000028abab7221 */ /* 0x000fe20000000000 */
[----:B-1----:R-:W-:Y:S01]  /*2e60*/  FADD R24, -R43, R142 ;  /* 0x0000008e2b187221 */ /* 0x002fe20000000100 */
[--C-:B------:R-:W-:Y:S01]  /*2e70*/  FADD R31, R31, -R43.reuse ;  /* 0x8000002b1f1f7221 */ /* 0x100fe20000000000 */
[--C-:B------:R-:W-:Y:S01]  /*2e80*/  FADD R32, R32, -R43.reuse ;  /* 0x8000002b20207221 */ /* 0x100fe20000000000 */
[--C-:B------:R-:W-:Y:S01]  /*2e90*/  FADD R33, R33, -R43.reuse ;  /* 0x8000002b21217221 */ /* 0x100fe20000000000 */
[--C-:B------:R-:W-:Y:S01]  /*2ea0*/  FADD R34, R34, -R43.reuse ;  /* 0x8000002b22227221 */ /* 0x100fe20000000000 */
[--C-:B------:R-:W-:Y:S01]  /*2eb0*/  FADD R35, R35, -R43.reuse ;  /* 0x8000002b23237221 */ /* 0x100fe20000000000 */
[--C-:B------:R-:W-:Y:S01]  /*2ec0*/  FADD R30, R30, -R43.reuse ;  /* 0x8000002b1e1e7221 */ /* 0x100fe20000000000 */
[--C-:B------:R-:W-:Y:S01]  /*2ed0*/  FADD R38, R38, -R43.reuse ;  /* 0x8000002b26267221 */ /* 0x100fe20000000000 */
[----:B------:R-:W-:Y:S01]  /*2ee0*/  FADD R158, R158, -R43 ;  /* 0x8000002b9e9e7221 */ /* 0x000fe20000000000 */
[----:B------:R-:W-:Y:S01]  /*2ef0*/  FMUL R28, R28, 1.4426950216293334961 ;  /* 0x3fb8aa3b1c1c7820 */ /* 0x000fe20000400000 */
[----:B--2---:R-:W-:Y:S01]  /*2f00*/  FADD R153, R53, R26 ;  /* 0x0000001a35997221 */ /* 0x004fe20000000000 */
[----:B------:R-:W-:Y:S01]  /*2f10*/  FMUL R42, R165, 1.4426950216293334961 ;  /* 0x3fb8aa3ba52a7820 */ /* 0x000fe20000400000 */
[----:B------:R-:W-:Y:S01]  /*2f20*/  FMUL R45, R167, 1.4426950216293334961 ;  /* 0x3fb8aa3ba72d7820 */ /* 0x000fe20000400000 */
[----:B------:R-:W-:Y:S01]  /*2f30*/  FMUL R48, R177, 1.4426950216293334961 ;  /* 0x3fb8aa3bb1307820 */ /* 0x000fe20000400000 */
[----:B------:R-:W-:Y:S01]  /*2f40*/  FMUL R55, R173, 1.4426950216293334961 ;  /* 0x3fb8aa3bad377820 */ /* 0x000fe20000400000 */
[----:B------:R-:W-:Y:S01]  /*2f50*/  FMUL R46, R46, 1.4426950216293334961 ;  /* 0x3fb8aa3b2e2e7820 */ /* 0x000fe20000400000 */
[----:B------:R-:W-:Y:S01]  /*2f60*/  FMUL R154, R154, 1.4426950216293334961 ;  /* 0x3fb8aa3b9a9a7820 */ /* 0x000fe20000400000 */
[----:B------:R-:W-:Y:S01]  /*2f70*/  FMUL R156, R156, 1.4426950216293334961 ;  /* 0x3fb8aa3b9c9c7820 */ /* 0x000fe20000400000 */
[----:B------:R-:W-:Y:S01]  /*2f80*/  FMUL R26, R24, 1.4426950216293334961 ;  /* 0x3fb8aa3b181a7820 */ /* 0x000fe20000400000 */
[----:B------:R-:W0:Y:S01]  /*2f90*/  MUFU.EX2 R152, R152 ;  /* 0x0000009800987308 */ /* 0x000e220000000800 */
        /* <DEDUP_REMOVED lines=10> */
[----:B------:R-:W-:Y:S01]  /*3040*/  F2FP.BF16.F32.PACK_AB R27, R53, R36 ;  /* 0x00000024351b723e */ /* 0x000fe200000010ff */
[----:B------:R-:W1:Y:S08]  /*3050*/  MUFU.EX2 R146, R145 ;  /* 0x0000009100927308 */ /* 0x000e700000000800 */
[----:B------:R-:W2:Y:S08]  /*3060*/  MUFU.EX2 R53, R26 ;  /* 0x0000001a00357308 */ /* 0x000eb00000000800 */
[----:B------:R-:W-:Y:S08]  /*3070*/  MUFU.EX2 R41, R160 ;  /* 0x000000a000297308 */ /* 0x000ff00000000800 */
[----:B------:R-:W4:Y:S08]  /*3080*/  MUFU.EX2 R28, R28 ;  /* 0x0000001c001c7308 */ /* 0x000f300000000800 */
[----:B------:R0:W5:Y:S08]  /*3090*/  MUFU.EX2 R145, R29 ;  /* 0x0000001d00917308 */ /* 0x0001700000000800 */
[----:B------:R-:W-:Y:S08]  /*30a0*/  MUFU.EX2 R42, R42 ;  /* 0x0000002a002a7308 */ /* 0x000ff00000000800 */
        /* <DEDUP_REMOVED lines=10> */
[----:B------:R-:W3:Y:S08]  /*3150*/  MUFU.EX2 R165, R32 ;  /* 0x0000002000a57308 */ /* 0x000ef00000000800 */
[----:B------:R-:W-:Y:S08]  /*3160*/  MUFU.EX2 R162, R33 ;  /* 0x0000002100a27308 */ /* 0x000ff00000000800 */
[----:B------:R-:W3:Y:S08]  /*3170*/  MUFU.EX2 R167, R34 ;  /* 0x0000002200a77308 */ /* 0x000ef00000000800 */
[----:B------:R-:W3:Y:S08]  /*3180*/  MUFU.EX2 R161, R35 ;  /* 0x0000002300a17308 */ /* 0x000ef00000000800 */
[----:B------:R3:W-:Y:S08]  /*3190*/  MUFU.EX2 R147, R30 ;  /* 0x0000001e00937308 */ /* 0x0007f00000000800 */
[----:B------:R-:W3:Y:S08]  /*31a0*/  MUFU.EX2 R46, R46 ;  /* 0x0000002e002e7308 */ /* 0x000ef00000000800 */
[----:B------:R-:W-:Y:S08]  /*31b0*/  MUFU.EX2 R149, R38 ;  /* 0x0000002600957308 */ /* 0x000ff00000000800 */
[----:B------:R-:W3:Y:S08]  /*31c0*/  MUFU.EX2 R154, R154 ;  /* 0x0000009a009a7308 */ /* 0x000ef00000000800 */
[----:B------:R-:W-:Y:S08]  /*31d0*/  MUFU.EX2 R156, R156 ;  /* 0x0000009c009c7308 */ /* 0x000ff00000000800 */
[----:B------:R-:W3:Y:S01]  /*31e0*/  MUFU.EX2 R151, R158 ;  /* 0x0000009e00977308 */ /* 0x000ee20000000800 */
[----:B0-----:R-:W-:Y:S01]  /*31f0*/  FADD R29, R39, R152 ;  /* 0x00000098271d7221 */ /* 0x001fe20000000000 */
[-C--:B-1----:R-:W-:Y:S01]  /*3200*/  FMUL R58, R58, R146.reuse ;  /* 0x000000923a3a7220 */ /* 0x082fe20000400000 */
[-C--:B------:R-:W-:Y:S01]  /*3210*/  FMUL R59, R59, R146.reuse ;  /* 0x000000923b3b7220 */ /* 0x080fe20000400000 */
        /* <DEDUP_REMOVED lines=13> */
[----:B------:R-:W-:Y:S01]  /*32f0*/  FMUL R87, R87, R146 ;  /* 0x0000009257577220 */ /* 0x000fe20000400000 */
[-C--:B--2---:R-:W-:Y:S01]  /*3300*/  FMUL R56, R56, R53.reuse ;  /* 0x0000003538387220 */ /* 0x084fe20000400000 */
        /* <DEDUP_REMOVED lines=15> */
[----:B------:R-:W-:Y:S01]  /*3400*/  F2FP.BF16.F32.PACK_AB R24, R152, R39 ;  /* 0x000000279818723e */ /* 0x000fe200000010ff */
[----:B----4-:R-:W-:Y:S01]  /*3410*/  FADD R142, R28, R29 ;  /* 0x0000001d1c8e7221 */ /* 0x010fe20000000000 */
[----:B-----5:R-:W-:-:S02]  /*3420*/  F2FP.BF16.F32.PACK_AB R26, R145, R28 ;  /* 0x0000001c911a723e */ /* 0x020fc400000010ff */
[----:B---3--:R-:W-:Y:S02]  /*3430*/  F2FP.BF16.F32.PACK_AB R28, R165, R160 ;  /* 0x000000a0a51c723e */ /* 0x008fe400000010ff */
[----:B------:R-:W-:Y:S02]  /*3440*/  F2FP.BF16.F32.PACK_AB R29, R45, R42 ;  /* 0x0000002a2d1d723e */ /* 0x000fe400000010ff */
[----:B------:R-:W-:Y:S02]  /*3450*/  F2FP.BF16.F32.PACK_AB R30, R167, R162 ;  /* 0x000000a2a71e723e */ /* 0x000fe400000010ff */
[----:B------:R-:W-:Y:S02]  /*3460*/  F2FP.BF16.F32.PACK_AB R31, R49, R44 ;  /* 0x0000002c311f723e */ /* 0x000fe400000010ff */
[----:B------:R-:W-:Y:S02]  /*3470*/  F2FP.BF16.F32.PACK_AB R32, R161, R164 ;  /* 0x000000a4a120723e */ /* 0x000fe400000010ff */
[----:B------:R-:W-:-:S02]  /*3480*/  F2FP.BF16.F32.PACK_AB R33, R55, R48 ;  /* 0x000000303721723e */ /* 0x000fc400000010ff */
[----:B------:R-:W-:Y:S02]  /*3490*/  F2FP.BF16.F32.PACK_AB R34, R46, R147 ;  /* 0x000000932e22723e */ /* 0x000fe400000010ff */
[----:B------:R-:W-:Y:S02]  /*34a0*/  F2FP.BF16.F32.PACK_AB R35, R50, R47 ;  /* 0x0000002f3223723e */ /* 0x000fe400000010ff */
[----:B------:R-:W-:Y:S02]  /*34b0*/  F2FP.BF16.F32.PACK_AB R36, R154, R149 ;  /* 0x000000959a24723e */ /* 0x000fe400000010ff */
[----:B------:R-:W-:Y:S02]  /*34c0*/  F2FP.BF16.F32.PACK_AB R37, R52, R41 ;  /* 0x000000293425723e */ /* 0x000fe400000010ff */
[----:B------:R-:W-:Y:S02]  /*34d0*/  F2FP.BF16.F32.PACK_AB R38, R151, R156 ;  /* 0x0000009c9726723e */ /* 0x000fe400000010ff */
[----:B------:R-:W-:Y:S01]  /*34e0*/  F2FP.BF16.F32.PACK_AB R39, R54, R51 ;  /* 0x000000333627723e */ /* 0x000fe200000010ff */
[----:B------:R-:W-:Y:S06]  /*34f0*/  BAR.SYNC.DEFER_BLOCKING 0x0 ;  /* 0x0000000000007b1d */ /* 0x000fec0000010000 */
[----:B------:R-:W-:-:S06]  /*3500*/  WARPGROUP.ARRIVE ;  /* 0x00000000000079c5 */ /* 0x000fcc0000000000 */
[----:B------:R-:W-:Y:S04]  /*3510*/  HGMMA.64x64x16.F32.BF16 R56, R24, gdesc[UR16], R56 ;  /* 0x00e0001018387df0 */ /* 0x000fe80008701838 */
[----:B------:R-:W-:Y:S01]  /*3520*/  HGMMA.64x64x16.F32.BF16 R56, R28, gdesc[UR8], R56 ;  /* 0x00e000081c387df0 */ /* 0x000fe20008701838 */
[----:B------:R-:W-:Y:S01]  /*3530*/  FADD R145, R145, R142 ;  /* 0x0000008e91917221 */ /* 0x000fe20000000000 */
[----:B------:R-:W-:-:S03]  /*3540*/  FADD R42, R42, R153 ;  /* 0x000000992a2a7221 */ /* 0x000fc60000000000 */
        /* <DEDUP_REMOVED lines=9> */
[----:B------:R-:W-:Y:S01]  /*35e0*/  HGMMA.64x64x16.F32.BF16 R56, R32, gdesc[UR24], R56 ;  /* 0x00e0001820387df0 */ /* 0x000fe20008701838 */
[----:B------:R-:W-:Y:S02]  /*35f0*/  FADD R48, R55, R48 ;  /* 0x0000003037307221 */ /* 0x000fe40000000000 */
[----:B------:R-:W-:Y:S02]  /*3600*/  FADD R164, R161, R164 ;  /* 0x000000a4a1a47221 */ /* 0x000fe40000000000 */
[----:B------:R-:W-:Y:S02]  /*3610*/  FADD R47, R47, R48 ;  /* 0x000000302f2f7221 */ /* 0x000fe40000000000 */
[----:B------:R-:W-:Y:S02]  /*3620*/  FADD R147, R147, R164 ;  /* 0x000000a493937221 */ /* 0x000fe40000000000 */
[----:B------:R-:W-:-:S02]  /*3630*/  FADD R50, R50, R47 ;  /* 0x0000002f32327221 */ /* 0x000fc40000000000 */
[----:B------:R-:W-:Y:S02]  /*3640*/  FADD R46, R46, R147 ;  /* 0x000000932e2e7221 */ /* 0x000fe40000000000 */
[----:B------:R-:W-:Y:S02]  /*3650*/  FADD R41, R41, R50 ;  /* 0x0000003229297221 */ /* 0x000fe40000000000 */
[----:B------:R-:W-:Y:S02]  /*3660*/  FADD R149, R149, R46 ;  /* 0x0000002e95957221 */ /* 0x000fe40000000000 */
[----:B------:R-:W-:Y:S02]  /*3670*/  FADD R52, R52, R41 ;  /* 0x0000002934347221 */ /* 0x000fe40000000000 */
[----:B------:R-:W-:Y:S02]  /*3680*/  FADD R149, R154, R149 ;  /* 0x000000959a957221 */ /* 0x000fe40000000000 */
[----:B------:R-:W-:-:S02]  /*3690*/  FADD R51, R51, R52 ;  /* 0x0000003433337221 */ /* 0x000fc40000000000 */
[----:B------:R-:W-:Y:S02]  /*36a0*/  FADD R156, R156, R149 ;  /* 0x000000959c9c7221 */ /* 0x000fe40000000000 */
[----:B------:R-:W-:Y:S02]  /*36b0*/  FADD R51, R54, R51 ;  /* 0x0000003336337221 */ /* 0x000fe40000000000 */
[----:B------:R-:W-:-:S03]  /*36c0*/  FADD R156, R151, R156 ;  /* 0x0000009c979c7221 */ /* 0x000fc60000000000 */
[----:B------:R-:W0:Y:S04]  /*36d0*/  SHFL.BFLY PT, R42, R51, 0x2, 0x1f ;  /* 0x0c401f00332a7f89 */ /* 0x000e2800000e0000 */
[----:B------:R-:W1:Y:S01]  /*36e0*/  SHFL.BFLY PT, R41, R156, 0x2, 0x1f ;  /* 0x0c401f009c297f89 */ /* 0x000e6200000e0000 */
[----:B------:R-:W-:Y:S01]  /*36f0*/  HGMMA.64x64x16.F32.BF16 R56, R36, gdesc[UR12], R56, gsb0 ;  /* 0x00e0000c24387df0 */ /* 0x000fe20008001838 */
[----:B0-----:R-:W-:Y:S01]  /*3700*/  FADD R44, R51, R42 ;  /* 0x0000002a332c7221 */ /* 0x001fe20000000000 */
[----:B-1----:R-:W-:Y:S01]  /*3710*/  FADD R41, R156, R41 ;  /* 0x000000299c297221 */ /* 0x002fe20000000000 */
[----:B------:R-:W-:-:S03]  /*3720*/  UIADD3 UR4, UP0, UR4, 0x40, URZ ;  /* 0x0000004004047890 */ /* 0x000fc6000ff1e03f */
[----:B------:R-:W0:Y:S01]  /*3730*/  SHFL.BFLY PT, R45, R44, 0x1, 0x1f ;  /* 0x0c201f002c2d7f89 */ /* 0x000e2200000e0000 */
[----:B------:R-:W-:-:S03]  /*3740*/  UIADD3.X UR5, URZ, UR5, URZ, UP0, !UPT ;  /* 0x000000053f057290 */ /* 0x000fc600087fe43f */
[----:B------:R-:W1:Y:S01]  /*3750*/  SHFL.BFLY PT, R42, R41, 0x1, 0x1f ;  /* 0x0c201f00292a7f89 */ /* 0x000e6200000e0000 */
[----:B------:R-:W-:Y:S02]  /*3760*/  ISETP.LE.U32.AND P0, PT, R148, UR4, PT ;  /* 0x0000000494007c0c */ /* 0x000fe4000bf03070 */
[----:B------:R-:W-:-:S05]  /*3770*/  IMAD.U32 R46, RZ, RZ, UR5 ;  /* 0x00000005ff2e7e24 */ /* 0x000fca000f8e00ff */
[----:B------:R-:W-:Y:S01]  /*3780*/  ISETP.GE.U32.AND.EX P0, PT, R46, RZ, PT, P0 ;  /* 0x000000ff2e00720c */ /* 0x000fe20003f06100 */
[----:B------:R-:W-:Y:S02]  /*3790*/  IMAD R139, R119, 0x40, R139 ;  /* 0x00000040778b7824 */ /* 0x000fe400078e028b */
[----:B------:R-:W-:Y:S02]  /*37a0*/  IMAD R141, R117, 0x40, R141 ;  /* 0x00000040758d7824 */ /* 0x000fe400078e028d */
[----:B------:R-:W-:Y:S02]  /*37b0*/  IMAD.MOV.U32 R142, RZ, RZ, R43 ;  /* 0x000000ffff8e7224 */ /* 0x000fe400078e002b */
[----:B------:R-:W-:Y:S02]  /*37c0*/  IMAD.MOV.U32 R145, RZ, RZ, R40 ;  /* 0x000000ffff917224 */ /* 0x000fe400078e0028 */
[----:B0-----:R-:W-:Y:S01]  /*37d0*/  FADD R45, R44, R45 ;  /* 0x0000002d2c2d7221 */ /* 0x001fe20000000000 */
[----:B-1----:R-:W-:-:S03]  /*37e0*/  FADD R42, R41, R42 ;  /* 0x0000002a292a7221 */ /* 0x002fc60000000000 */
[----:B------:R-:W-:Y:S01]  /*37f0*/  FFMA R143, R146, R143, R45 ;  /* 0x0000008f928f7223 */ /* 0x000fe2000000002d */
[----:B------:R-:W-:Y:S01]  /*3800*/  FFMA R144, R53, R144, R42 ;  /* 0x0000009035907223 */ /* 0x000fe2000000002a */
[----:B------:R-:W-:Y:S02]  /*3810*/  WARPGROUP.DEPBAR.LE gsb0, 0x0 ;  /* 0x00008000000079c5 */ /* 0x000fe40000010000 */
[----:B------:R-:W-:Y:S05]  /*3820*/  @!P0 BRA `(.L_x_1) ;  /* 0xffffffdc00f88947 */ /* 0x000fea000383ffff */
.L_x_0:
[----:B0-----:R-:W-:Y:S01]  /*3830*/  FMUL R3, R86, 0.25 ;  /* 0x3e80000056037820 */ /* 0x001fe20000400000 */
[----:B------:R-:W-:Y:S01]  /*3840*/  FSETP.GT.AND P1, PT, |R143|, 8.50705917302346158658e+37, PT ;  /* 0x7e8000008f00780b */ /* 0x000fe20003f24200 */
[----:B------:R-:W-:Y:S01]  /*3850*/  FMUL R4, R83, 0.25 ;  /* 0x3e80000053047820 */ /* 0x000fe20000400000 */
[----:B------:R-:W-:Y:S01]  /*3860*/  FMUL R2, R87, 0.25 ;  /* 0x3e80000057027820 */ /* 0x000fe20000400000 */
[----:B------:R-:W-:Y:S01]  /*3870*/  FMUL R5, R78, 0.25 ;  /* 0x3e8000004e057820 */ /* 0x000fe20000400000 */
[----:B------:R-:W-:Y:S01]  /*3880*/  FSEL R86, R3, R86, P1 ;  /* 0x0000005603567208 */ /* 0x000fe20000800000 */
        /* <DEDUP_REMOVED lines=13> */
[----:B------:R-:W-:Y:S01]  /*3960*/  FSETP.GT.AND P2, PT, |R144|, 8.50705917302346158658e+37, PT ;  /* 0x7e8000009000780b */ /* 0x000fe20003f44200 */
        /* <DEDUP_REMOVED lines=30> */
[----:B------:R-:W-:Y:S01]  /*3b50*/  IMAD.SHL.U32 R3, R136, 0x8, RZ ;  /* 0x0000000888037824 */ /* 0x000fe200078e00ff */
[----:B------:R-:W-:Y:S01]  /*3b60*/  FSEL R69, R2, R69, P2 ;  /* 0x0000004502457208 */ /* 0x000fe20001000000 */
[----:B------:R-:W-:Y:S01]  /*3b70*/  FMUL R2, R61, 0.25 ;  /* 0x3e8000003d027820 */ /* 0x000fe20000400000 */
[----:B------:R-:W-:Y:S01]  /*3b80*/  FSEL R27, R5, R68, P2 ;  /* 0x00000044051b7208 */ /* 0x000fe20001000000 */
[----:B------:R-:W-:Y:S01]  /*3b90*/  FMUL R5, R60, 0.25 ;  /* 0x3e8000003c057820 */ /* 0x000fe20000400000 */
[----:B------:R-:W-:Y:S01]  /*3ba0*/  FSEL R57, R4, R57, P2 ;  /* 0x0000003904397208 */ /* 0x000fe20001000000 */
[----:B------:R-:W-:Y:S01]  /*3bb0*/  FMUL R6, R63, 0.25 ;  /* 0x3e8000003f067820 */ /* 0x000fe20000400000 */
[----:B------:R-:W-:Y:S01]  /*3bc0*/  LOP3.LUT R4, R3, 0x780, RZ, 0xc0, !PT ;  /* 0x0000078003047812 */ /* 0x000fe200078ec0ff */
[----:B------:R-:W-:Y:S01]  /*3bd0*/  FMUL R3, R56, 0.25 ;  /* 0x3e80000038037820 */ /* 0x000fe20000400000 */
[----:B------:R-:W-:Y:S01]  /*3be0*/  FSEL R61, R2, R61, P2 ;  /* 0x0000003d023d7208 */ /* 0x000fe20001000000 */
[----:B------:R-:W-:Y:S01]  /*3bf0*/  BAR.SYNC.DEFER_BLOCKING 0x0 ;  /* 0x0000000000007b1d */ /* 0x000fe20000010000 */
[----:B------:R-:W-:-:S02]  /*3c00*/  LOP3.LUT R2, R136, 0x7, RZ, 0xc0, !PT ;  /* 0x0000000788027812 */ /* 0x000fc400078ec0ff */
[----:B------:R-:W-:Y:S01]  /*3c10*/  FSEL R74, R7, R74, P1 ;  /* 0x0000004a074a7208 */ /* 0x000fe20000800000 */
[----:B------:R-:W-:Y:S01]  /*3c20*/  FMUL R7, R58, 0.25 ;  /* 0x3e8000003a077820 */ /* 0x000fe20000400000 */
[----:B------:R-:W-:-:S03]  /*3c30*/  FSEL R35, R5, R60, P2 ;  /* 0x0000003c05237208 */ /* 0x000fc60001000000 */
[----:B------:R-:W0:Y:S01]  /*3c40*/  LDC R88, c[0x0][0x278] ;  /* 0x00009e00ff587b82 */ /* 0x000e220000000800 */
[----:B------:R-:W-:Y:S01]  /*3c50*/  LEA R5, R2, UR20, 0x4 ;  /* 0x0000001402057c11 */ /* 0x000fe2000f8e20ff */
[----:B------:R-:W-:Y:S01]  /*3c60*/  ULDC.64 UR4, c[0x0][0x270] ;  /* 0x00009c0000047ab9 */ /* 0x000fe20000000a00 */
[----:B------:R-:W-:Y:S01]  /*3c70*/  FSEL R41, R3, R56, P2 ;  /* 0x0000003803297208 */ /* 0x000fe20001000000 */
[C---:B------:R-:W-:Y:S01]  /*3c80*/  FMUL R3, R143.reuse, 8388608 ;  /* 0x4b0000008f037820 */ /* 0x040fe20000400000 */
[----:B------:R-:W-:Y:S01]  /*3c90*/  LOP3.LUT R10, R136, 0x8, RZ, 0xc0, !PT ;  /* 0x00000008880a7812 */ /* 0x000fe200078ec0ff */
[----:B------:R-:W-:Y:S01]  /*3ca0*/  UIMAD UR4, UR7, UR4, URZ ;  /* 0x00000004070472a4 */ /* 0x000fe2000f8e023f */
[----:B------:R-:W-:Y:S02]  /*3cb0*/  FSETP.GEU.AND P4, PT, R143, 1.175494350822287508e-38, PT ;  /* 0x008000008f00780b */ /* 0x000fe40003f8e000 */
[----:B------:R-:W-:Y:S01]  /*3cc0*/  FSEL R58, R7, R58, P1 ;  /* 0x0000003a073a7208 */ /* 0x000fe20000800000 */
[--C-:B------:R-:W-:Y:S01]  /*3cd0*/  IMAD R7, R2, -0x8, R5.reuse ;  /* 0xfffffff802077824 */ /* 0x100fe200078e0205 */
[C---:B------:R-:W-:Y:S01]  /*3ce0*/  LOP3.LUT P0, RZ, R136.reuse, 0x80, RZ, 0xc0, !PT ;  /* 0x0000008088ff7812 */ /* 0x040fe2000780c0ff */
[----:B------:R-:W-:Y:S01]  /*3cf0*/  IMAD.SHL.U32 R136, R136, 0x4, RZ ;  /* 0x0000000488887824 */ /* 0x000fe200078e00ff */
[----:B------:R-:W-:Y:S01]  /*3d00*/  FSEL R56, R3, R143, !P4 ;  /* 0x0000008f03387208 */ /* 0x000fe20006000000 */
[----:B------:R-:W-:-:S02]  /*3d10*/  IMAD R5, R10, 0x100, R5 ;  /* 0x000001000a057824 */ /* 0x000fc400078e0205 */
[C---:B------:R-:W-:Y:S01]  /*3d20*/  FMUL R2, R144.reuse, 8388608 ;  /* 0x4b00000090027820 */ /* 0x040fe20000400000 */
[----:B------:R-:W-:Y:S02]  /*3d30*/  FSETP.GEU.AND P3, PT, R144, 1.175494350822287508e-38, PT ;  /* 0x008000009000780b */ /* 0x000fe40003f6e000 */
[C---:B------:R-:W-:Y:S01]  /*3d40*/  FSETP.GEU.AND P5, PT, |R143|.reuse, 1.175494350822287508e-38, PT ;  /* 0x008000008f00780b */ /* 0x040fe20003fae200 */
[----:B------:R-:W-:Y:S01]  /*3d50*/  IMAD.IADD R54, R4, 0x1, R5 ;  /* 0x0000000104367824 */ /* 0x000fe200078e0205 */
[----:B------:R-:W-:Y:S01]  /*3d60*/  LOP3.LUT R136, R136, 0x1c0, RZ, 0xc0, !PT ;  /* 0x000001c088887812 */ /* 0x000fe200078ec0ff */
[----:B------:R-:W-:Y:S01]  /*3d70*/  VIADD R5, R56, 0xc0cafb0d ;  /* 0xc0cafb0d38057836 */ /* 0x000fe20000000000 */
[----:B------:R-:W-:Y:S01]  /*3d80*/  FSEL R75, R2, R144, !P3 ;  /* 0x00000090024b7208 */ /* 0x000fe20005800000 */
[----:B------:R-:W-:Y:S01]  /*3d90*/  @P1 FMUL R143, R143, 0.25 ;  /* 0x3e8000008f8f1820 */ /* 0x000fe20000400000 */
[----:B------:R-:W-:Y:S01]  /*3da0*/  FSEL R28, R6, R63, P1 ;  /* 0x0000003f061c7208 */ /* 0x000fe20000800000 */
[----:B------:R-:W-:Y:S01]  /*3db0*/  IMAD.IADD R11, R136, 0x1, R7 ;  /* 0x00000001880b7824 */ /* 0x000fe200078e0207 */
[----:B------:R-:W-:Y:S01]  /*3dc0*/  LOP3.LUT R7, R5, 0xff800000, RZ, 0xc0, !PT ;  /* 0xff80000005077812 */ /* 0x000fe200078ec0ff */
[----:B------:R-:W-:Y:S01]  /*3dd0*/  VIADD R2, R75, 0xc0cafb0d ;  /* 0xc0cafb0d4b027836 */ /* 0x000fe20000000000 */
[----:B------:R-:W-:Y:S01]  /*3de0*/  FSEL R5, RZ, -23, P4 ;  /* 0xc1b80000ff057808 */ /* 0x000fe20002000000 */
[----:B------:R-:W-:Y:S01]  /*3df0*/  FMUL R6, R73, 0.25 ;  /* 0x3e80000049067820 */ /* 0x000fe20000400000 */
[----:B------:R-:W-:Y:S01]  /*3e00*/  I2FP.F32.S32 R8, R7 ;  /* 0x0000000700087245 */ /* 0x000fe20000201400 */
[----:B------:R-:W-:Y:S01]  /*3e10*/  @!P5 FMUL R143, R143, 16777216 ;  /* 0x4b8000008f8fd820 */ /* 0x000fe20000400000 */
[----:B------:R-:W-:Y:S01]  /*3e20*/  LOP3.LUT R4, R2, 0xff800000, RZ, 0xc0, !PT ;  /* 0xff80000002047812 */ /* 0x000fe200078ec0ff */
[----:B------:R-:W-:Y:S01]  /*3e30*/  @!P5 FMUL R12, R12, 16777216 ;  /* 0x4b8000000c0cd820 */ /* 0x000fe20000400000 */
[----:B------:R-:W-:Y:S01]  /*3e40*/  LEA.HI R2, R10, R11, RZ, 0x1f ;  /* 0x0000000b0a027211 */ /* 0x000fe200078ff8ff */
[----:B------:R-:W-:Y:S01]  /*3e50*/  FFMA.FTZ R10, R8, 1.1920928955078125e-07, R5 ;  /* 0x34000000080a7823 */ /* 0x000fe20000010005 */
[----:B------:R-:W-:Y:S01]  /*3e60*/  FSEL R73, R6, R73, P2 ;  /* 0x0000004906497208 */ /* 0x000fe20001000000 */
[----:B------:R-:W1:Y:S01]  /*3e70*/  MUFU.RCP R5, R143 ;  /* 0x0000008f00057308 */ /* 0x000e620000001000 */
[----:B------:R-:W-:Y:S01]  /*3e80*/  I2FP.F32.S32 R6, R4 ;  /* 0x0000000400067245 */ /* 0x000fe20000201400 */
[----:B------:R-:W-:-:S02]  /*3e90*/  IMAD.IADD R4, R75, 0x1, -R4 ;  /* 0x000000014b047824 */ /* 0x000fc400078e0a04 */
[----:B------:R-:W-:Y:S01]  /*3ea0*/  @!P5 FMUL R86, R86, 16777216 ;  /* 0x4b8000005656d820 */ /* 0x000fe20000400000 */
        /* <DEDUP_REMOVED lines=14> */
[----:B-1----:R-:W-:Y:S01]  /*3f90*/  FMUL R13, R5, R12 ;  /* 0x0000000c050d7220 */ /* 0x002fe20000400000 */
[----:B------:R-:W-:-:S02]  /*3fa0*/  IMAD.MOV.U32 R12, RZ, RZ, 0x3dc6b27f ;  /* 0x3dc6b27fff0c7424 */ /* 0x000fc400078e00ff */
[----:B------:R-:W-:Y:S01]  /*3fb0*/  FADD R8, R4, -1 ;  /* 0xbf80000004087421 */ /* 0x000fe20000000000 */
[----:B------:R-:W-:Y:S01]  /*3fc0*/  FSETP.GEU.AND P1, PT, |R144|, 1.175494350822287508e-38, PT ;  /* 0x008000009000780b */ /* 0x000fe20003f2e200 */
[C---:B------:R-:W-:Y:S01]  /*3fd0*/  FMUL R86, R5.reuse, R86 ;  /* 0x0000005605567220 */ /* 0x040fe20000400000 */
        /* <DEDUP_REMOVED lines=13> */
[----:B------:R-:W-:Y:S01]  /*40b0*/  FMUL R39, R5, R58 ;  /* 0x0000003a05277220 */ /* 0x000fe20000400000 */
[----:B------:R-:W-:Y:S01]  /*40c0*/  FFMA.FTZ R5, R8, R12, -0.16845393180847167969 ;  /* 0xbe2c7f3008057423 */ /* 0x000fe2000001000c */
[----:B------:R-:W-:-:S02]  /*40d0*/  IMAD.IADD R7, R56, 0x1, -R7 ;  /* 0x0000000138077824 */ /* 0x000fc400078e0a07 */
[----:B------:R-:W-:Y:S01]  /*40e0*/  @P2 FMUL R144, R144, 0.25 ;  /* 0x3e80000090902820 */ /* 0x000fe20000400000 */
[----:B------:R-:W-:Y:S01]  /*40f0*/  FSEL R3, RZ, -23, P3 ;  /* 0xc1b80000ff037808 */ /* 0x000fe20001800000 */
[----:B------:R-:W-:Y:S01]  /*4100*/  FFMA.FTZ R5, R8, R5, 0.1716887056827545166 ;  /* 0x3e2fcf2a08057423 */ /* 0x000fe20000010005 */
[----:B------:R-:W-:Y:S01]  /*4110*/  FADD R11, R7, -1 ;  /* 0xbf800000070b7421 */ /* 0x000fe20000000000 */
[----:B------:R-:W-:Y:S01]  /*4120*/  @!P1 FMUL R144, R144, 16777216 ;  /* 0x4b80000090909820 */ /* 0x000fe20000400000 */
[----:B------:R-:W-:Y:S01]  /*4130*/  @!P1 FMUL R85, R85, 16777216 ;  /* 0x4b80000055559820 */ /* 0x000fe20000400000 */
[----:B------:R-:W-:Y:S01]  /*4140*/  FFMA.FTZ R5, R8, R5, -0.17900948226451873779 ;  /* 0xbe374e4308057423 */ /* 0x000fe20000010005 */
[----:B------:R-:W-:Y:S01]  /*4150*/  FFMA.FTZ R4, R11, R12, -0.16845393180847167969 ;  /* 0xbe2c7f300b047423 */ /* 0x000fe2000001000c */
[----:B------:R-:W-:Y:S01]  /*4160*/  FFMA.FTZ R3, R6, 1.1920928955078125e-07, R3 ;  /* 0x3400000006037823 */ /* 0x000fe20000010003 */
[----:B------:R-:W-:Y:S01]  /*4170*/  @!P1 FMUL R9, R9, 16777216 ;  /* 0x4b80000009099820 */ /* 0x000fe20000400000 */
[C---:B------:R-:W-:Y:S01]  /*4180*/  FFMA.FTZ R5, R8.reuse, R5, 0.20512372255325317383 ;  /* 0x3e520bf408057423 */ /* 0x040fe20000010005 */
[----:B------:R-:W1:Y:S01]  /*4190*/  MUFU.RCP R6, R144 ;  /* 0x0000009000067308 */ /* 0x000e620000001000 */
[----:B------:R-:W-:Y:S01]  /*41a0*/  FFMA.FTZ R4, R11, R4, 0.1716887056827545166 ;  /* 0x3e2fcf2a0b047423 */ /* 0x000fe20000010004 */
[----:B------:R-:W-:Y:S01]  /*41b0*/  @!P1 FMUL R81, R81, 16777216 ;  /* 0x4b80000051519820 */ /* 0x000fe20000400000 */
[C---:B------:R-:W-:Y:S01]  /*41c0*/  FFMA.FTZ R5, R8.reuse, R5, -0.24046532809734344482 ;  /* 0xbe763c8b08057423 */ /* 0x040fe20000010005 */
[----:B------:R-:W-:Y:S01]  /*41d0*/  @!P1 FMUL R17, R17, 16777216 ;  /* 0x4b80000011119820 */ /* 0x000fe20000400000 */
[----:B------:R-:W-:Y:S01]  /*41e0*/  FFMA.FTZ R4, R11, R4, -0.17900948226451873779 ;  /* 0xbe374e430b047423 */ /* 0x000fe20000010004 */
[----:B------:R-:W-:Y:S01]  /*41f0*/  @!P1 FMUL R77, R77, 16777216 ;  /* 0x4b8000004d4d9820 */ /* 0x000fe20000400000 */
[C---:B------:R-:W-:Y:S01]  /*4200*/  FFMA.FTZ R5, R8.reuse, R5, 0.28857114911079406738 ;  /* 0x3e93bf9908057423 */ /* 0x040fe20000010005 */
[----:B------:R-:W-:Y:S01]  /*4210*/  @!P1 FMUL R21, R21, 16777216 ;  /* 0x4b80000015159820 */ /* 0x000fe20000400000 */
[----:B------:R-:W-:Y:S01]  /*4220*/  FFMA.FTZ R4, R11, R4, 0.20512372255325317383 ;  /* 0x3e520bf40b047423 */ /* 0x000fe20000010004 */
[----:B------:R-:W-:Y:S01]  /*4230*/  @!P1 FMUL R73, R73, 16777216 ;  /* 0x4b80000049499820 */ /* 0x000fe20000400000 */
[C---:B------:R-:W-:Y:S01]  /*4240*/  FFMA.FTZ R5, R8.reuse, R5, -0.36067417263984680176 ;  /* 0xbeb8aa4908057423 */ /* 0x040fe20000010005 */
        /* <DEDUP_REMOVED lines=9> */
[C---:B------:R-:W-:Y:S01]  /*42e0*/  FFMA.FTZ R4, R11.reuse, R4, -0.24046532809734344482 ;  /* 0xbe763c8b0b047423 */ /* 0x040fe20000010004 */
[----:B------:R-:W-:Y:S01]  /*42f0*/  FFMA.FTZ R7, R8, R5, 0.48089820146560668945 ;  /* 0x3ef6384a08077423 */ /* 0x000fe20000010005 */
[C---:B-1----:R-:W-:Y:S01]  /*4300*/  FMUL R85, R6.reuse, R85 ;  /* 0x0000005506557220 */ /* 0x042fe20000400000 */
        /* <DEDUP_REMOVED lines=15> */
[----:B------:R-:W-:Y:S01]  /*4400*/  FFMA.FTZ R6, R11, R4, 0.28857114911079406738 ;  /* 0x3e93bf990b067423 */ /* 0x000fe20000010004 */
[----:B------:R-:W-:Y:S01]  /*4410*/  FFMA.FTZ R7, R8, R7, -0.72134751081466674805 ;  /* 0xbf38aa3b08077423 */ /* 0x000fe20000010007 */
[----:B------:R-:W-:Y:S01]  /*4420*/  LEA R135, R135, UR20, 0x4 ;  /* 0x0000001487877c11 */ /* 0x000fe2000f8e20ff */
[----:B0-----:R-:W-:-:S02]  /*4430*/  IMAD R137, R137, R88, RZ ;  /* 0x0000005889897224 */ /* 0x001fc400078e02ff */
[----:B------:R-:W-:Y:S01]  /*4440*/  FFMA.FTZ R6, R11, R6, -0.36067417263984680176 ;  /* 0xbeb8aa490b067423 */ /* 0x000fe20000010006 */
[----:B------:R-:W-:Y:S01]  /*4450*/  FMUL R7, R8, R7 ;  /* 0x0000000708077220 */ /* 0x000fe20000400000 */
[----:B------:R-:W-:Y:S01]  /*4460*/  F2FP.BF16.F32.PACK_AB R5, R61, R12 ;  /* 0x0000000c3d05723e */ /* 0x000fe200000010ff */
[----:B------:R-:W-:Y:S02]  /*4470*/  IMAD R36, R88, 0x2, R137 ;  /* 0x0000000258247824 */ /* 0x000fe400078e0289 */
[----:B------:R-:W-:Y:S01]  /*4480*/  FFMA.FTZ R12, R11, R6, 0.48089820146560668945 ;  /* 0x3ef6384a0b0c7423 */ /* 0x000fe20000010006 */
[----:B------:R-:W-:Y:S01]  /*4490*/  FMUL R9, R8, R7 ;  /* 0x0000000708097220 */ /* 0x000fe20000400000 */
[----:B------:R-:W-:Y:S01]  /*44a0*/  F2FP.BF16.F32.PACK_AB R4, R35, R34 ;  /* 0x000000222304723e */ /* 0x000fe200000010ff */
[----:B------:R-:W-:Y:S01]  /*44b0*/  IMAD R38, R88, 0x2, R36 ;  /* 0x0000000258267824 */ /* 0x000fe200078e0224 */
[----:B------:R-:W-:Y:S01]  /*44c0*/  F2FP.BF16.F32.PACK_AB R6, R62, R39 ;  /* 0x000000273e06723e */ /* 0x000fe200000010ff */
[----:B------:R-:W-:Y:S01]  /*44d0*/  FFMA.FTZ R12, R11, R12, -0.72134751081466674805 ;  /* 0xbf38aa3b0b0c7423 */ /* 0x000fe2000001000c */
[----:B------:R-:W-:Y:S01]  /*44e0*/  F2FP.BF16.F32.PACK_AB R7, R32, R37 ;  /* 0x000000252007723e */ /* 0x000fe200000010ff */
[----:B------:R-:W-:Y:S01]  /*44f0*/  FFMA.FTZ R8, R8, 1.4426950216293334961, R9 ;  /* 0x3fb8aa3b08087823 */ /* 0x000fe20000010009 */
[----:B------:R-:W-:Y:S01]  /*4500*/  ISETP.GE.U32.AND P1, PT, R75, 0x7f800000, PT ;  /* 0x7f8000004b00780c */ /* 0x000fe20003f26070 */
[----:B------:R-:W-:Y:S01]  /*4510*/  FMUL R12, R11, R12 ;  /* 0x0000000c0b0c7220 */ /* 0x000fe20000400000 */
[----:B------:R-:W-:Y:S01]  /*4520*/  ISETP.GE.U32.AND P3, PT, R56, 0x7f800000, PT ;  /* 0x7f8000003800780c */ /* 0x000fe20003f66070 */
[----:B------:R-:W-:Y:S01]  /*4530*/  STSM.16.M88.4 [R54], R4 ;  /* 0x0000000436007844 */ /* 0x000fe20000000200 */
[----:B------:R-:W-:Y:S01]  /*4540*/  FADD R3, R3, R8 ;  /* 0x0000000803037221 */ /* 0x000fe20000000000 */
[----:B------:R-:W-:Y:S01]  /*4550*/  FMUL R12, R11, R12 ;  /* 0x0000000c0b0c7220 */ /* 0x000fe20000400000 */
[C---:B------:R-:W-:Y:S01]  /*4560*/  IMAD R42, R88.reuse, 0x2, R38 ;  /* 0x00000002582a7824 */ /* 0x040fe200078e0226 */
[----:B------:R-:W-:Y:S01]  /*4570*/  BAR.SYNC.DEFER_BLOCKING 0x0 ;  /* 0x0000000000007b1d */ /* 0x000fe20000010000 */
[----:B------:R-:W-:Y:S01]  /*4580*/  F2FP.BF16.F32.PACK_AB R24, R21, R24 ;  /* 0x000000181518723e */ /* 0x000fe200000010ff */
[----:B------:R-:W-:Y:S01]  /*4590*/  FFMA.FTZ R11, R11, 1.4426950216293334961, R12 ;  /* 0x3fb8aa3b0b0b7823 */ /* 0x000fe2000001000c */
[----:B------:R-:W-:Y:S01]  /*45a0*/  IMAD R44, R88, 0x2, R42 ;  /* 0x00000002582c7824 */ /* 0x000fe200078e022a */
[----:B------:R-:W-:Y:S01]  /*45b0*/  F2FP.BF16.F32.PACK_AB R25, R77, R22 ;  /* 0x000000164d19723e */ /* 0x000fe200000010ff */
[----:B------:R-:W-:-:S02]  /*45c0*/  IMAD R12, R0, UR5, RZ ;  /* 0x00000005000c7c24 */ /* 0x000fc4000f8e02ff */
[----:B------:R-:W-:Y:S01]  /*45d0*/  FADD R41, R10, R11 ;  /* 0x0000000b0a297221 */ /* 0x000fe20000000000 */
[----:B------:R-:W-:Y:S01]  /*45e0*/  @P1 IMAD.MOV.U32 R8, RZ, RZ, 0x7f800000 ;  /* 0x7f800000ff081424 */ /* 0x000fe200078e00ff */
[----:B------:R-:W-:Y:S01]  /*45f0*/  F2FP.BF16.F32.PACK_AB R10, R70, R31 ;  /* 0x0000001f460a723e */ /* 0x000fe200000010ff */
[----:B------:R-:W-:Y:S01]  /*4600*/  @P3 IMAD.MOV.U32 R9, RZ, RZ, 0x7f800000 ;  /* 0x7f800000ff093424 */ /* 0x000fe200078e00ff */
[----:B------:R-:W-:Y:S01]  /*4610*/  F2FP.BF16.F32.PACK_AB R11, R26, R29 ;  /* 0x0000001d1a0b723e */ /* 0x000fe200000010ff */
[----:B------:R-:W-:Y:S01]  /*4620*/  @P1 FFMA.FTZ R3, R75, R8, +INF ;  /* 0x7f8000004b031423 */ /* 0x000fe20000010008 */
[----:B------:R-:W-:Y:S01]  /*4630*/  F2FP.BF16.F32.PACK_AB R8, R27, R30 ;  /* 0x0000001e1b08723e */ /* 0x000fe200000010ff */
[----:B------:R-:W-:Y:S01]  /*4640*/  @P3 FFMA.FTZ R41, R56, R9, +INF ;  /* 0x7f80000038293423 */ /* 0x000fe20000010009 */
[----:B------:R-:W-:Y:S01]  /*4650*/  F2FP.BF16.F32.PACK_AB R9, R69, R28 ;  /* 0x0000001c4509723e */ /* 0x000fe200000010ff */
[----:B------:R-:W-:Y:S01]  /*4660*/  IMAD R45, R88, 0x2, R44 ;  /* 0x00000002582d7824 */ /* 0x000fe200078e022c */
[----:B------:R-:W-:Y:S01]  /*4670*/  F2FP.BF16.F32.PACK_AB R26, R78, R23 ;  /* 0x000000174e1a723e */ /* 0x000fe200000010ff */
[----:B------:R-:W0:Y:S01]  /*4680*/  LDC.64 R32, c[0x0][0x228] ;  /* 0x00008a00ff207b82 */ /* 0x000e220000000a00 */
[----:B------:R-:W-:Y:S01]  /*4690*/  F2FP.BF16.F32.PACK_AB R27, R19, R20 ;  /* 0x00000014131b723e */ /* 0x000fe200000010ff */
[----:B------:R-:W-:Y:S01]  /*46a0*/  IMAD R46, R88, 0x2, R45 ;  /* 0x00000002582e7824 */ /* 0x000fe200078e022d */
[----:B------:R-:W-:Y:S01]  /*46b0*/  F2FP.BF16.F32.PACK_AB R31, R13, R16 ;  /* 0x000000100d1f723e */ /* 0x000fe200000010ff */
[----:B------:R-:W-:Y:S01]  /*46c0*/  IMAD.SHL.U32 R19, R12, 0x2, RZ ;  /* 0x000000020c137824 */ /* 0x000fe200078e00ff */
[----:B------:R-:W-:Y:S01]  /*46d0*/  F2FP.BF16.F32.PACK_AB R28, R14, R17 ;  /* 0x000000110e1c723e */ /* 0x000fe200000010ff */
[----:B------:R-:W-:Y:S01]  /*46e0*/  IMAD R47, R88, 0x2, R46 ;  /* 0x00000002582f7824 */ /* 0x000fe200078e022e */
[----:B------:R-:W1:Y:S01]  /*46f0*/  LDS.128 R4, [R135] ;  /* 0x0000000087047984 */ /* 0x000e620000000c00 */
[----:B------:R-:W-:Y:S01]  /*4700*/  F2FP.BF16.F32.PACK_AB R30, R86, R15 ;  /* 0x0000000f561e723e */ /* 0x000fe200000010ff */
[----:B------:R-:W-:Y:S01]  /*4710*/  IMAD.HI R16, R12, 0x2, RZ ;  /* 0x000000020c107827 */ /* 0x000fe200078e02ff */
[----:B------:R-:W-:Y:S01]  /*4720*/  USHF.L.U32 UR5, UR4, 0x1, URZ ;  /* 0x0000000104057899 */ /* 0x000fe2000800063f */
[----:B------:R-:W-:Y:S01]  /*4730*/  BAR.SYNC.DEFER_BLOCKING 0x0 ;  /* 0x0000000000007b1d */ /* 0x000fe20000010000 */
[----:B------:R-:W-:Y:S01]  /*4740*/  F2FP.BF16.F32.PACK_AB R29, R85, R18 ;  /* 0x00000012551d723e */ /* 0x000fe200000010ff */
[----:B------:R-:W-:Y:S01]  /*4750*/  IMAD R48, R88, 0x2, R47 ;  /* 0x0000000258307824 */ /* 0x000fe200078e022f */
[----:B------:R-:W-:-:S02]  /*4760*/  FSETP.NEU.AND P2, PT, R75, RZ, PT ;  /* 0x000000ff4b00720b */ /* 0x000fc40003f4d000 */
[----:B------:R-:W-:Y:S01]  /*4770*/  FSETP.NEU.AND P1, PT, R56, RZ, PT ;  /* 0x000000ff3800720b */ /* 0x000fe20003f2d000 */
[----:B------:R-:W-:Y:S01]  /*4780*/  IMAD R49, R88, 0x2, R48 ;  /* 0x0000000258317824 */ /* 0x000fe200078e0230 */
[----:B------:R-:W-:Y:S02]  /*4790*/  LOP3.LUT R134, R134, 0x1f8, RZ, 0xc0, !PT ;  /* 0x000001f886867812 */ /* 0x000fe400078ec0ff */
[----:B------:R-:W-:Y:S01]  /*47a0*/  FSEL R41, R41, -INF , P1 ;  /* 0xff80000029297808 */ /* 0x000fe20000800000 */
[----:B------:R-:W-:Y:S01]  /*47b0*/  IMAD R50, R88, 0x2, R49 ;  /* 0x0000000258327824 */ /* 0x000fe200078e0231 */
[----:B0-----:R-:W-:-:S03]  /*47c0*/  IADD3 R82, P3, P4, R19, UR5, R32 ;  /* 0x0000000513527c10 */ /* 0x001fc6000fc7e020 */
[----:B------:R-:W-:Y:S01]  /*47d0*/  IMAD R51, R88, 0x2, R50 ;  /* 0x0000000258337824 */ /* 0x000fe200078e0232 */
[----:B------:R-:W-:Y:S01]  /*47e0*/  UIMAD.WIDE UR4, UR4, 0x2, URZ ;  /* 0x00000002040478a5 */ /* 0x000fe2000f8e023f */
[----:B------:R-:W-:Y:S02]  /*47f0*/  LEA R18, P6, R36, R82, 0x1 ;  /* 0x0000005224127211 */ /* 0x000fe400078c08ff */
[----:B------:R-:W-:-:S03]  /*4800*/  IMAD R52, R88, 0x2, R51 ;  /* 0x0000000258347824 */ /* 0x000fc600078e0233 */
[----:B------:R-:W-:Y:S01]  /*4810*/  IADD3.X R86, R16, UR5, R33, P3, P4 ;  /* 0x0000000510567c10 */ /* 0x000fe20009fe8421 */
[C---:B------:R-:W-:Y:S01]  /*4820*/  IMAD R53, R88.reuse, 0x2, R52 ;  /* 0x0000000258357824 */ /* 0x040fe200078e0234 */
[CC--:B------:R-:W-:Y:S01]  /*4830*/  LEA R16, P5, R137.reuse, R82.reuse, 0x1 ;  /* 0x0000005289107211 */ /* 0x0c0fe200078a08ff */
[----:B------:R-:W-:Y:S01]  /*4840*/  STSM.16.M88.4 [R54], R8 ;  /* 0x0000000836007844 */ /* 0x000fe20000000200 */
[----:B------:R-:W-:Y:S01]  /*4850*/  BAR.SYNC.DEFER_BLOCKING 0x0 ;  /* 0x0000000000007b1d */ /* 0x000fe20000010000 */
[----:B------:R-:W-:Y:S01]  /*4860*/  IMAD R55, R88, 0x2, R53 ;  /* 0x0000000258377824 */ /* 0x000fe200078e0235 */
[-C--:B------:R-:W-:Y:S02]  /*4870*/  LEA R20, P3, R38, R82.reuse, 0x1 ;  /* 0x0000005226147211 */ /* 0x080fe400078608ff */
[----:B------:R-:W-:Y:S01]  /*4880*/  LEA R22, P4, R42, R82, 0x1 ;  /* 0x000000522a167211 */ /* 0x000fe200078808ff */
[----:B------:R-:W-:Y:S01]  /*4890*/  IMAD R57, R88, 0x2, R55 ;  /* 0x0000000258397824 */ /* 0x000fe200078e0237 */
[-C--:B------:R-:W-:Y:S01]  /*48a0*/  LEA.HI.X.SX32 R17, R137, R86.reuse, 0x1, P5 ;  /* 0x0000005689117211 */ /* 0x080fe200028f0eff */
[----:B------:R-:W-:Y:S01]  /*48b0*/  ULDC UR4, c[0x0][0x27c] ;  /* 0x00009f0000047ab9 */ /* 0x000fe20000000800 */
[-C--:B------:R-:W-:Y:S01]  /*48c0*/  LEA.HI.X.SX32 R19, R36, R86.reuse, 0x1, P6 ;  /* 0x0000005624137211 */ /* 0x080fe200030f0eff */
[----:B------:R-:W-:Y:S01]  /*48d0*/  IMAD R59, R88, 0x2, R57 ;  /* 0x00000002583b7824 */ /* 0x000fe200078e0239 */
[-C--:B------:R-:W-:Y:S01]  /*48e0*/  LEA.HI.X.SX32 R21, R38, R86.reuse, 0x1, P3 ;  /* 0x0000005626157211 */ /* 0x080fe200018f0eff */
[----:B------:R-:W-:Y:S01]  /*48f0*/  UIMAD UR4, UR7, UR4, URZ ;  /* 0x00000004070472a4 */ /* 0x000fe2000f8e023f */
[----:B------:R-:W-:Y:S01]  /*4900*/  LEA.HI.X.SX32 R23, R42, R86, 0x1, P4 ;  /* 0x000000562a177211 */ /* 0x000fe200020f0eff */
[----:B------:R-:W-:Y:S01]  /*4910*/  IMAD R61, R88, 0x2, R59 ;  /* 0x00000002583d7824 */ /* 0x000fe200078e023b */
[----:B-1----:R-:W-:Y:S01]  /*4920*/  PRMT R42, R5, 0x7632, R42 ;  /* 0x00007632052a7816 */ /* 0x002fe2000000002a */
[----:B------:R-:W-:-:S02]  /*4930*/  USHF.L.U32 UR6, UR4, 0x2, URZ ;  /* 0x0000000204067899 */ /* 0x000fc4000800063f */
[----:B------:R-:W-:Y:S01]  /*4940*/  IMAD R63, R88, 0x2, R61 ;  /* 0x00000002583f7824 */ /* 0x000fe200078e023d */
[----:B------:R-:W-:-:S03]  /*4950*/  UIMAD.WIDE UR4, UR4, 0x4, URZ ;  /* 0x00000004040478a5 */ /* 0x000fc6000f8e023f */
[C---:B------:R-:W-:Y:S01]  /*4960*/  IMAD R65, R88.reuse, 0x2, R63 ;  /* 0x0000000258417824 */ /* 0x040fe200078e023f */
[----:B------:R-:W0:Y:S03]  /*4970*/  LDS.128 R8, [R135] ;  /* 0x0000000087087984 */ /* 0x000e260000000c00 */
[C---:B------:R-:W-:Y:S01]  /*4980*/  IMAD R67, R88.reuse, 0x2, R65 ;  /* 0x0000000258437824 */ /* 0x040fe200078e0241 */
[----:B------:R-:W-:Y:S03]  /*4990*/  BAR.SYNC.DEFER_BLOCKING 0x0 ;  /* 0x0000000000007b1d */ /* 0x000fe60000010000 */
[----:B------:R-:W-:-:S04]  /*49a0*/  IMAD R71, R88, 0x2, R67 ;  /* 0x0000000258477824 */ /* 0x000fc800078e0243 */
[----:B------:R-:W-:-:S04]  /*49b0*/  IMAD R72, R88, 0x2, R71 ;  /* 0x0000000258487824 */ /* 0x000fc800078e0247 */
[----:B------:R-:W-:-:S04]  /*49c0*/  IMAD R73, R88, 0x2, R72 ;  /* 0x0000000258497824 */ /* 0x000fc800078e0248 */
[----:B------:R-:W-:-:S04]  /*49d0*/  IMAD R69, R88, 0x2, R73 ;  /* 0x0000000258457824 */ /* 0x000fc800078e0249 */
[----:B------:R-:W-:-:S04]  /*49e0*/  IMAD R75, R88, 0x2, R69 ;  /* 0x00000002584b7824 */ /* 0x000fc800078e0245 */
[C---:B------:R-:W-:Y:S01]  /*49f0*/  IMAD R79, R88.reuse, 0x2, R75 ;  /* 0x00000002584f7824 */ /* 0x040fe200078e024b */
[----:B------:R1:W-:Y:S03]  /*4a00*/  STSM.16.M88.4 [R54], R24 ;  /* 0x0000001836007844 */ /* 0x0003e60000000200 */
[C---:B------:R-:W-:Y:S01]  /*4a10*/  IMAD R81, R88.reuse, 0x2, R79 ;  /* 0x0000000258517824 */ /* 0x040fe200078e024f */
[----:B------:R-:W-:Y:S03]  /*4a20*/  BAR.SYNC.DEFER_BLOCKING 0x0 ;  /* 0x0000000000007b1d */ /* 0x000fe60000010000 */
[----:B------:R-:W-:-:S04]  /*4a30*/  IMAD R77, R88, 0x2, R81 ;  /* 0x00000002584d7824 */ /* 0x000fc800078e0251 */
[----:B------:R-:W-:-:S04]  /*4a40*/  IMAD R83, R88, 0x2, R77 ;  /* 0x0000000258537824 */ /* 0x000fc800078e024d */
[----:B------:R-:W-:Y:S01]  /*4a50*/  IMAD R84, R88, 0x2, R83 ;  /* 0x0000000258547824 */ /* 0x000fe200078e0253 */
[----:B-1----:R-:W-:-:S03]  /*4a60*/  LEA R24, P5, R44, R82, 0x1 ;  /* 0x000000522c187211 */ /* 0x002fc600078a08ff */
[----:B------:R-:W-:Y:S01]  /*4a70*/  IMAD R85, R88, 0x2, R84 ;  /* 0x0000000258557824 */ /* 0x000fe200078e0254 */
[C---:B------:R-:W-:Y:S02]  /*4a80*/  LEA R26, P6, R45.reuse, R82, 0x1 ;  /* 0x000000522d1a7211 */ /* 0x040fe400078c08ff */
[-C--:B------:R-:W-:Y:S02]  /*4a90*/  LEA.HI.X.SX32 R25, R44, R86.reuse, 0x1, P5 ;  /* 0x000000562c197211 */ /* 0x080fe400028f0eff */
[----:B------:R-:W-:Y:S02]  /*4aa0*/  LEA.HI.X.SX32 R27, R45, R86, 0x1, P6 ;  /* 0x000000562d1b7211 */ /* 0x000fe400030f0eff */
[CC--:B------:R-:W-:Y:S02]  /*4ab0*/  LEA R32, P5, R48.reuse, R82.reuse, 0x1 ;  /* 0x0000005230207211 */ /* 0x0c0fe400078a08ff */
[----:B------:R-:W-:Y:S01]  /*4ac0*/  LEA R34, P6, R49, R82, 0x1 ;  /* 0x0000005231227211 */ /* 0x000fe200078c08ff */
[----:B------:R-:W1:Y:S01]  /*4ad0*/  LDS.128 R12, [R135] ;  /* 0x00000000870c7984 */ /* 0x000e620000000c00 */
[----:B------:R-:W-:-:S02]  /*4ae0*/  LEA.HI.X.SX32 R33, R48, R86, 0x1, P5 ;  /* 0x0000005630217211 */ /* 0x000fc400028f0eff */
[----:B------:R-:W-:Y:S01]  /*4af0*/  LEA.HI.X.SX32 R35, R49, R86, 0x1, P6 ;  /* 0x0000005631237211 */ /* 0x000fe200030f0eff */
[----:B------:R-:W-:Y:S01]  /*4b00*/  BAR.SYNC.DEFER_BLOCKING 0x0 ;  /* 0x0000000000007b1d */ /* 0x000fe20000010000 */
[----:B------:R-:W-:-:S04]  /*4b10*/  LEA R44, P5, R52, R82, 0x1 ;  /* 0x00000052342c7211 */ /* 0x000fc800078a08ff */
[----:B------:R-:W-:Y:S02]  /*4b20*/  LEA.HI.X.SX32 R45, R52, R86, 0x1, P5 ;  /* 0x00000056342d7211 */ /* 0x000fe400028f0eff */
[-C--:B------:R-:W-:Y:S01]  /*4b30*/  LEA R52, P5, R59, R82.reuse, 0x1 ;  /* 0x000000523b347211 */ /* 0x080fe200078a08ff */
[----:B------:R2:W-:Y:S01]  /*4b40*/  STSM.16.M88.4 [R54], R28 ;  /* 0x0000001c36007844 */ /* 0x0005e20000000200 */
[----:B------:R-:W-:Y:S01]  /*4b50*/  BAR.SYNC.DEFER_BLOCKING 0x0 ;  /* 0x0000000000007b1d */ /* 0x000fe20000010000 */
[CC--:B--2---:R-:W-:Y:S02]  /*4b60*/  LEA R28, P3, R46.reuse, R82.reuse, 0x1 ;  /* 0x000000522e1c7211 */ /* 0x0c4fe400078608ff */
[----:B------:R-:W-:Y:S02]  /*4b70*/  LEA R30, P4, R47, R82, 0x1 ;  /* 0x000000522f1e7211 */ /* 0x000fe400078808ff */
[----:B------:R-:W-:Y:S02]  /*4b80*/  LEA.HI.X.SX32 R29, R46, R86, 0x1, P3 ;  /* 0x000000562e1d7211 */ /* 0x000fe400018f0eff */
[----:B------:R-:W-:-:S02]  /*4b90*/  LEA R36, P3, R50, R82, 0x1 ;  /* 0x0000005232247211 */ /* 0x000fc400078608ff */
[----:B------:R-:W-:Y:S02]  /*4ba0*/  LEA.HI.X.SX32 R31, R47, R86, 0x1, P4 ;  /* 0x000000562f1f7211 */ /* 0x000fe400020f0eff */
[----:B------:R-:W-:Y:S02]  /*4bb0*/  LEA R38, P4, R51, R82, 0x1 ;  /* 0x0000005233267211 */ /* 0x000fe400078808ff */
[----:B------:R-:W-:Y:S01]  /*4bc0*/  LEA.HI.X.SX32 R37, R50, R86, 0x1, P3 ;  /* 0x0000005632257211 */ /* 0x000fe200018f0eff */
[----:B------:R-:W-:Y:S01]  /*4bd0*/  STG.E.U16 desc[UR22][R16.64], R4 ;  /* 0x0000000410007986 */ /* 0x000fe2000c101516 */
[-C--:B------:R-:W-:Y:S02]  /*4be0*/  LEA R46, P6, R53, R82.reuse, 0x1 ;  /* 0x00000052352e7211 */ /* 0x080fe400078c08ff */
[----:B------:R-:W-:Y:S01]  /*4bf0*/  LEA R48, P3, R55, R82, 0x1 ;  /* 0x0000005237307211 */ /* 0x000fe200078608ff */
[----:B------:R-:W-:Y:S01]  /*4c00*/  STG.E.U16 desc[UR22][R18.64], R5 ;  /* 0x0000000512007986 */ /* 0x000fe2000c101516 */
[----:B------:R-:W-:-:S02]  /*4c10*/  LEA.HI.X.SX32 R39, R51, R86, 0x1, P4 ;  /* 0x0000005633277211 */ /* 0x000fc400020f0eff */
[----:B------:R-:W-:Y:S01]  /*4c20*/  LEA R50, P4, R57, R82, 0x1 ;  /* 0x0000005239327211 */ /* 0x000fe200078808ff */
[----:B------:R-:W2:Y:S01]  /*4c30*/  LDS.128 R16, [R135] ;  /* 0x0000000087107984 */ /* 0x000ea20000000c00 */
[-C--:B------:R-:W-:Y:S02]  /*4c40*/  LEA.HI.X.SX32 R47, R53, R86.reuse, 0x1, P6 ;  /* 0x00000056352f7211 */ /* 0x080fe400030f0eff */
[----:B------:R-:W-:Y:S01]  /*4c50*/  LEA.HI.X.SX32 R49, R55, R86, 0x1, P3 ;  /* 0x0000005637317211 */ /* 0x000fe200018f0eff */
[----:B------:R3:W-:Y:S01]  /*4c60*/  STG.E.U16 desc[UR22][R20.64], R6 ;  /* 0x0000000614007986 */ /* 0x0007e2000c101516 */
[-C--:B------:R-:W-:Y:S02]  /*4c70*/  LEA R54, P6, R61, R82.reuse, 0x1 ;  /* 0x000000523d367211 */ /* 0x080fe400078c08ff */
[----:B------:R-:W-:Y:S01]  /*4c80*/  LEA R56, P3, R63, R82, 0x1 ;  /* 0x000000523f387211 */ /* 0x000fe200078608ff */
[----:B------:R4:W-:Y:S01]  /*4c90*/  STG.E.U16 desc[UR22][R22.64], R7 ;  /* 0x0000000716007986 */ /* 0x0009e2000c101516 */
[----:B------:R-:W-:-:S02]  /*4ca0*/  LEA.HI.X.SX32 R51, R57, R86, 0x1, P4 ;  /* 0x0000005639337211 */ /* 0x000fc400020f0eff */
[----:B------:R-:W-:Y:S02]  /*4cb0*/  LEA R58, P4, R65, R82, 0x1 ;  /* 0x00000052413a7211 */ /* 0x000fe400078808ff */
[-C--:B------:R-:W-:Y:S02]  /*4cc0*/  LEA.HI.X.SX32 R53, R59, R86.reuse, 0x1, P5 ;  /* 0x000000563b357211 */ /* 0x080fe400028f0eff */
[-C--:B------:R-:W-:Y:S02]  /*4cd0*/  LEA.HI.X.SX32 R55, R61, R86.reuse, 0x1, P6 ;  /* 0x000000563d377211 */ /* 0x080fe400030f0eff */
[----:B------:R-:W-:Y:S02]  /*4ce0*/  LEA.HI.X.SX32 R57, R63, R86, 0x1, P3 ;  /* 0x000000563f397211 */ /* 0x000fe400018f0eff */
[-C--:B------:R-:W-:Y:S02]  /*4cf0*/  LEA R60, P5, R67, R82.reuse, 0x1 ;  /* 0x00000052433c7211 */ /* 0x080fe400078a08ff */
[----:B------:R-:W-:-:S02]  /*4d00*/  LEA R62, P6, R71, R82, 0x1 ;  /* 0x00000052473e7211 */ /* 0x000fc400078c08ff */
[C---:B------:R-:W-:Y:S02]  /*4d10*/  LEA R64, P3, R72.reuse, R82, 0x1 ;  /* 0x0000005248407211 */ /* 0x040fe400078608ff */
[----:B------:R-:W-:Y:S02]  /*4d20*/  LEA.HI.X.SX32 R59, R65, R86, 0x1, P4 ;  /* 0x00000056413b7211 */ /* 0x000fe400020f0eff */
[----:B------:R-:W-:Y:S02]  /*4d30*/  LEA R66, P4, R73, R82, 0x1 ;  /* 0x0000005249427211 */ /* 0x000fe400078808ff */
[-C--:B------:R-:W-:Y:S02]  /*4d40*/  LEA.HI.X.SX32 R61, R67, R86.reuse, 0x1, P5 ;  /* 0x00000056433d7211 */ /* 0x080fe400028f0eff */
[-C--:B------:R-:W-:Y:S02]  /*4d50*/  LEA.HI.X.SX32 R63, R71, R86.reuse, 0x1, P6 ;  /* 0x00000056473f7211 */ /* 0x080fe400030f0eff */
[----:B------:R-:W-:-:S02]  /*4d60*/  LEA.HI.X.SX32 R65, R72, R86, 0x1, P3 ;  /* 0x0000005648417211 */ /* 0x000fc400018f0eff */
[-C--:B------:R-:W-:Y:S02]  /*4d70*/  LEA R68, P5, R69, R82.reuse, 0x1 ;  /* 0x0000005245447211 */ /* 0x080fe400078a08ff */
[-C--:B------:R-:W-:Y:S02]  /*4d80*/  LEA R70, P6, R75, R82.reuse, 0x1 ;  /* 0x000000524b467211 */ /* 0x080fe400078c08ff */
[----:B------:R-:W-:Y:S02]  /*4d90*/  LEA R72, P3, R79, R82, 0x1 ;  /* 0x000000524f487211 */ /* 0x000fe400078608ff */
[----:B------:R-:W-:Y:S02]  /*4da0*/  LEA.HI.X.SX32 R67, R73, R86, 0x1, P4 ;  /* 0x0000005649437211 */ /* 0x000fe400020f0eff */
[----:B------:R-:W-:Y:S02]  /*4db0*/  LEA R74, P4, R81, R82, 0x1 ;  /* 0x00000052514a7211 */ /* 0x000fe400078808ff */
[----:B------:R-:W-:-:S02]  /*4dc0*/  LEA.HI.X.SX32 R69, R69, R86, 0x1, P5 ;  /* 0x0000005645457211 */ /* 0x000fc400028f0eff */
[-C--:B------:R-:W-:Y:S02]  /*4dd0*/  LEA.HI.X.SX32 R71, R75, R86.reuse, 0x1, P6 ;  /* 0x000000564b477211 */ /* 0x080fe400030f0eff */
[----:B------:R-:W-:Y:S02]  /*4de0*/  LEA.HI.X.SX32 R73, R79, R86, 0x1, P3 ;  /* 0x000000564f497211 */ /* 0x000fe400018f0eff */
[-C--:B------:R-:W-:Y:S02]  /*4df0*/  LEA R76, P5, R77, R82.reuse, 0x1 ;  /* 0x000000524d4c7211 */ /* 0x080fe400078a08ff */
[-C--:B------:R-:W-:Y:S02]  /*4e00*/  LEA R78, P6, R83, R82.reuse, 0x1 ;  /* 0x00000052534e7211 */ /* 0x080fe400078c08ff */
[----:B------:R-:W-:Y:S02]  /*4e10*/  LEA R80, P3, R84, R82, 0x1 ;  /* 0x0000005254507211 */ /* 0x000fe400078608ff */
[----:B------:R-:W-:-:S02]  /*4e20*/  LEA.HI.X.SX32 R75, R81, R86, 0x1, P4 ;  /* 0x00000056514b7211 */ /* 0x000fc400020f0eff */
[----:B------:R-:W-:Y:S02]  /*4e30*/  LEA R82, P4, R85, R82, 0x1 ;  /* 0x0000005255527211 */ /* 0x000fe400078808ff */
[----:B---3--:R-:W-:Y:S02]  /*4e40*/  PRMT R21, R4, 0x7632, R21 ;  /* 0x0000763204157816 */ /* 0x008fe40000000015 */
[-C--:B------:R-:W-:Y:S02]  /*4e50*/  LEA.HI.X.SX32 R79, R83, R86.reuse, 0x1, P6 ;  /* 0x00000056534f7211 */ /* 0x080fe400030f0eff */
[-C--:B------:R-:W-:Y:S01]  /*4e60*/  LEA.HI.X.SX32 R81, R84, R86.reuse, 0x1, P3 ;  /* 0x0000005654517211 */ /* 0x080fe200018f0eff */
[----:B------:R3:W-:Y:S01]  /*4e70*/  STG.E.U16 desc[UR22][R24.64], R21 ;  /* 0x0000001518007986 */ /* 0x0007e2000c101516 */
[----:B------:R-:W-:Y:S02]  /*4e80*/  LEA.HI.X.SX32 R83, R85, R86, 0x1, P4 ;  /* 0x0000005655537211 */ /* 0x000fe400020f0eff */
[----:B------:R-:W-:Y:S01]  /*4e90*/  PRMT R84, R6, 0x7632, R84 ;  /* 0x0000763206547816 */ /* 0x000fe20000000054 */
[----:B------:R-:W-:Y:S01]  /*4ea0*/  STG.E.U16 desc[UR22][R26.64], R42 ;  /* 0x0000002a1a007986 */ /* 0x000fe2000c101516 */
[----:B------:R-:W-:Y:S01]  /*4eb0*/  PRMT R85, R7, 0x7632, R85 ;  /* 0x0000763207557816 */ /* 0x000fe20000000055 */
[----:B----4-:R-:W-:Y:S01]  /*4ec0*/  FFMA R7, R41, 0.69314718246459960938, R40 ;  /* 0x3f31721829077823 */ /* 0x010fe20000000028 */
[----:B0-----:R-:W-:Y:S01]  /*4ed0*/  PRMT R4, R8, 0x7632, R4 ;  /* 0x0000763208047816 */ /* 0x001fe20000000004 */
[----:B------:R-:W-:Y:S01]  /*4ee0*/  STG.E.U16 desc[UR22][R28.64], R84 ;  /* 0x000000541c007986 */ /* 0x000fe2000c101516 */
[----:B------:R-:W-:-:S02]  /*4ef0*/  PRMT R23, R9, 0x7632, R23 ;  /* 0x0000763209177816 */ /* 0x000fc40000000017 */
[----:B------:R-:W-:Y:S01]  /*4f00*/  PRMT R5, R10, 0x7632, R5 ;  /* 0x000076320a057816 */ /* 0x000fe20000000005 */
[----:B------:R1:W-:Y:S01]  /*4f10*/  STG.E.U16 desc[UR22][R30.64], R85 ;  /* 0x000000551e007986 */ /* 0x0003e2000c101516 */
[----:B---3--:R-:W-:Y:S02]  /*4f20*/  PRMT R25, R11, 0x7632, R25 ;  /* 0x000076320b197816 */ /* 0x008fe40000000019 */
[----:B------:R-:W-:Y:S01]  /*4f30*/  LEA.HI.X.SX32 R77, R77, R86, 0x1, P5 ;  /* 0x000000564d4d7211 */ /* 0x000fe200028f0eff */
[----:B------:R0:W-:Y:S04]  /*4f40*/  STG.E.U16 desc[UR22][R32.64], R8 ;  /* 0x0000000820007986 */ /* 0x0001e8000c101516 */
[----:B------:R3:W-:Y:S04]  /*4f50*/  STG.E.U16 desc[UR22][R34.64], R9 ;  /* 0x0000000922007986 */ /* 0x0007e8000c101516 */
[----:B------:R2:W-:Y:S01]  /*4f60*/  STG.E.U16 desc[UR22][R36.64], R10 ;  /* 0x0000000a24007986 */ /* 0x0005e2000c101516 */
[----:B-1----:R-:W-:-:S02]  /*4f70*/  PRMT R30, R12, 0x7632, R30 ;  /* 0x000076320c1e7816 */ /* 0x002fc4000000001e */
[----:B------:R-:W-:Y:S01]  /*4f80*/  PRMT R31, R13, 0x7632, R31 ;  /* 0x000076320d1f7816 */ /* 0x000fe2000000001f */
[----:B------:R1:W-:Y:S01]  /*4f90*/  STG.E.U16 desc[UR22][R38.64], R11 ;  /* 0x0000000b26007986 */ /* 0x0003e2000c101516 */
[----:B0-----:R-:W-:Y:S02]  /*4fa0*/  PRMT R32, R14, 0x7632, R32 ;  /* 0x000076320e207816 */ /* 0x001fe40000000020 */
[----:B------:R-:W-:Y:S01]  /*4fb0*/  PRMT R33, R15, 0x7632, R33 ;  /* 0x000076320f217816 */ /* 0x000fe20000000021 */
[----:B------:R0:W-:Y:S01]  /*4fc0*/  STG.E.U16 desc[UR22][R44.64], R4 ;  /* 0x000000042c007986 */ /* 0x0001e2000c101516 */
[----:B---3--:R-:W3:Y:S03]  /*4fd0*/  LDC.64 R8, c[0x0][0x230] ;  /* 0x00008c00ff087b82 */ /* 0x008ee60000000a00 */
[----:B------:R-:W-:Y:S01]  /*4fe0*/  STG.E.U16 desc[UR22][R46.64], R23 ;  /* 0x000000172e007986 */ /* 0x000fe2000c101516 */
[----:B--2---:R-:W-:-:S03]  /*4ff0*/  PRMT R10, R18, 0x7632, R10 ;  /* 0x00007632120a7816 */ /* 0x004fc6000000000a */
[----:B------:R2:W-:Y:S01]  /*5000*/  STG.E.U16 desc[UR22][R48.64], R5 ;  /* 0x0000000530007986 */ /* 0x0005e2000c101516 */
[----:B-1----:R-:W-:Y:S02]  /*5010*/  PRMT R38, R16, 0x7632, R38 ;  /* 0x0000763210267816 */ /* 0x002fe40000000026 */
[----:B------:R-:W-:Y:S01]  /*5020*/  PRMT R39, R17, 0x7632, R39 ;  /* 0x0000763211277816 */ /* 0x000fe20000000027 */
[----:B------:R1:W-:Y:S01]  /*5030*/  STG.E.U16 desc[UR22][R50.64], R25 ;  /* 0x0000001932007986 */ /* 0x0003e2000c101516 */
[----:B------:R-:W-:Y:S02]  /*5040*/  PRMT R11, R19, 0x7632, R11 ;  /* 0x00007632130b7816 */ /* 0x000fe4000000000b */
[----:B0-----:R-:W-:Y:S01]  /*5050*/  FSEL R4, R3, -INF , P2 ;  /* 0xff80000003047808 */ /* 0x001fe20001000000 */
[----:B------:R1:W-:Y:S04]  /*5060*/  STG.E.U16 desc[UR22][R52.64], R12 ;  /* 0x0000000c34007986 */ /* 0x0003e8000c101516 */
[----:B------:R1:W-:Y:S01]  /*5070*/  STG.E.U16 desc[UR22][R54.64], R13 ;  /* 0x0000000d36007986 */ /* 0x0003e2000c101516 */
[----:B------:R-:W-:Y:S01]  /*5080*/  FFMA R6, R4, 0.69314718246459960938, R43 ;  /* 0x3f31721804067823 */ /* 0x000fe2000000002b */
[----:B--2---:R-:W-:-:S02]  /*5090*/  IMAD.SHL.U32 R5, R0, 0x4, RZ ;  /* 0x0000000400057824 */ /* 0x004fc400078e00ff */
[----:B------:R1:W-:Y:S01]  /*50a0*/  STG.E.U16 desc[UR22][R56.64], R14 ;  /* 0x0000000e38007986 */ /* 0x0003e2000c101516 */
[----:B------:R-:W-:Y:S02]  /*50b0*/  IMAD.HI R0, R0, 0x4, RZ ;  /* 0x0000000400007827 */ /* 0x000fe400078e02ff */
[----:B---3--:R-:W-:Y:S01]  /*50c0*/  IADD3 R4, P1, P2, R5, UR6, R8 ;  /* 0x0000000605047c10 */ /* 0x008fe2000fa3e008 */
[----:B------:R1:W-:Y:S03]  /*50d0*/  STG.E.U16 desc[UR22][R58.64], R15 ;  /* 0x0000000f3a007986 */ /* 0x0003e6000c101516 */
[----:B------:R-:W-:Y:S01]  /*50e0*/  IADD3.X R5, R0, UR5, R9, P1, P2 ;  /* 0x0000000500057c10 */ /* 0x000fe20008fe4409 */
[----:B------:R1:W-:Y:S04]  /*50f0*/  STG.E.U16 desc[UR22][R60.64], R30 ;  /* 0x0000001e3c007986 */ /* 0x0003e8000c101516 */
        /* <DEDUP_REMOVED lines=10> */
[----:B------:R1:W-:Y:S01]  /*51a0*/  STG.E.U16 desc[UR22][R82.64], R11 ;  /* 0x0000000b52007986 */ /* 0x0003e2000c101516 */
[----:B------:R-:W-:Y:S06]  /*51b0*/  BAR.SYNC.DEFER_BLOCKING 0x0 ;  /* 0x0000000000007b1d */ /* 0x000fec0000010000 */
[----:B------:R1:W-:Y:S02]  /*51c0*/  STS.64 [R134+UR20], R6 ;  /* 0x0000000686007988 */ /* 0x0003e40008000a14 */
[----:B------:R-:W-:Y:S06]  /*51d0*/  BAR.SYNC.DEFER_BLOCKING 0x0 ;  /* 0x0000000000007b1d */ /* 0x000fec0000010000 */
[----:B------:R-:W-:Y:S05]  /*51e0*/  @P0 EXIT ;  /* 0x000000000000094d */ /* 0x000fea0003800000 */
[----:B------:R-:W0:Y:S04]  /*51f0*/  LDS R3, [R2] ;  /* 0x0000000002037984 */ /* 0x000e280000000800 */
[----:B0-----:R-:W-:Y:S01]  /*5200*/  STG.E desc[UR22][R4.64], R3 ;  /* 0x0000000304007986 */ /* 0x001fe2000c101916 */
[----:B------:R-:W-:Y:S05]  /*5210*/  EXIT ;  /* 0x000000000000794d */ /* 0x000fea0003800000 */
.L_x_2:
[----:B------:R-:W-:-:S00]  /*5220*/  BRA `(.L_x_2) ;  /* 0xfffffffc00fc7947 */ /* 0x000fc0000383ffff */
[----:B------:R-:W-:-:S00]  /*5230*/  NOP ;  /* 0x0000000000007918 */ /* 0x000fc00000000000 */
        /* <DEDUP_REMOVED lines=12> */
.L_x_3:


//--------------------- .nv.global.init           --------------------------
	.section	.nv.global.init,"aw",@progbits
.nv.global.init:
	.type		_$_str,@object
	.size		_$_str,(.L_0 - _$_str)
_$_str:
        /*0000*/ 	.byte	0x5f, 0x5f, 0x43, 0x55, 0x44, 0x41, 0x5f, 0x46, 0x54, 0x5a, 0x00
.L_0:


//--------------------- .nv.shared.attn_fwd       --------------------------
	.section	.nv.shared.attn_fwd,"aw",@nobits
	.sectionflags	@""
	.align	16
	.zero		1024


//--------------------- .nv.shared.reserved.0     --------------------------
	.section	.nv.shared.reserved.0,"aw",@nobits
	.weak		__nv_reservedSMEM_offset_0_alias
	.size		__nv_reservedSMEM_offset_0_alias, 0, 0
	.other		__nv_reservedSMEM_offset_0_alias,@"STO_CUDA_RESERVED_SHARED STV_DEFAULT"
__nv_reservedSMEM_offset_0_alias:
	.zero		0


//--------------------- .nv.constant0.attn_fwd    --------------------------
	.section	.nv.constant0.attn_fwd,"a",@progbits
	.sectionflags	@""
	.align	4
.nv.constant0.attn_fwd:
	.zero		664


//--------------------- SYMBOLS --------------------------

	.type		.nv.reservedSmem.offset0,@object
	.size		.nv.reservedSmem.offset0,0x4
